//
// Generated by NVIDIA NVVM Compiler
//
// Compiler Build ID: CL-36424714
// Cuda compilation tools, release 13.0, V13.0.88
// Based on NVVM 20.0.0
//

.version 9.0
.target sm_100
.address_size 64

	// .globl	_Z20gpu_shared_mergesortPiS_m
// _ZZ20gpu_shared_mergesortPiS_mE6localA has been demoted
// _ZZ20gpu_shared_mergesortPiS_mE6localB has been demoted

.visible .entry _Z20gpu_shared_mergesortPiS_m(
	.param .u64 .ptr .align 1 _Z20gpu_shared_mergesortPiS_m_param_0,
	.param .u64 .ptr .align 1 _Z20gpu_shared_mergesortPiS_m_param_1,
	.param .u64 _Z20gpu_shared_mergesortPiS_m_param_2
)
{
	.reg .pred 	%p<51>;
	.reg .b16 	%rs<7>;
	.reg .b32 	%r<163>;
	.reg .b64 	%rd<105>;
	// demoted variable
	.shared .align 4 .b8 _ZZ20gpu_shared_mergesortPiS_mE6localA[16384];
	// demoted variable
	.shared .align 4 .b8 _ZZ20gpu_shared_mergesortPiS_mE6localB[16384];
	ld.param.u64 	%rd52, [_Z20gpu_shared_mergesortPiS_m_param_0];
	ld.param.u64 	%rd53, [_Z20gpu_shared_mergesortPiS_m_param_2];
	mov.u32 	%r45, %nctaid.x;
	cvt.u64.u32 	%rd1, %r45;
	and.b64  	%rd54, %rd53, -4294967296;
	setp.ne.s64 	%p7, %rd54, 0;
	@%p7 bra 	$L__BB0_2;
	cvt.u32.u64 	%r46, %rd1;
	cvt.u32.u64 	%r47, %rd53;
	div.u32 	%r48, %r47, %r46;
	cvt.u64.u32 	%rd83, %r48;
	bra.uni 	$L__BB0_3;
$L__BB0_2:
	div.u64 	%rd83, %rd53, %rd1;
$L__BB0_3:
	mov.u32 	%r49, %ntid.x;
	cvt.u64.u32 	%rd5, %r49;
	and.b64  	%rd55, %rd83, -4294967296;
	setp.ne.s64 	%p8, %rd55, 0;
	@%p8 bra 	$L__BB0_5;
	cvt.u32.u64 	%r50, %rd5;
	cvt.u32.u64 	%r51, %rd83;
	div.u32 	%r52, %r51, %r50;
	cvt.u64.u32 	%rd95, %r52;
	bra.uni 	$L__BB0_6;
$L__BB0_5:
	div.u64 	%rd95, %rd83, %rd5;
$L__BB0_6:
	cvt.u32.u64 	%r53, %rd5;
	mov.u32 	%r54, %tid.x;
	cvt.u64.u32 	%rd56, %r54;
	mul.lo.s64 	%rd9, %rd95, %rd56;
	mov.u32 	%r55, %ctaid.x;
	mad.lo.s32 	%r56, %r55, %r53, %r54;
	cvt.u64.u32 	%rd57, %r56;
	mul.lo.s64 	%rd58, %rd95, %rd57;
	cvt.u32.u64 	%r1, %rd9;
	shl.b32 	%r57, %r1, 2;
	mov.u32 	%r58, _ZZ20gpu_shared_mergesortPiS_mE6localA;
	add.s32 	%r155, %r58, %r57;
	cvta.to.global.u64 	%rd59, %rd52;
	shl.b64 	%rd60, %rd58, 2;
	add.s64 	%rd10, %rd59, %rd60;
	shl.b64 	%rd11, %rd95, 2;
	setp.eq.s64 	%p9, %rd11, 0;
	@%p9 bra 	$L__BB0_9;
	mov.b64 	%rd85, 0;
$L__BB0_8:
	add.s64 	%rd62, %rd10, %rd85;
	ld.global.u8 	%rs1, [%rd62];
	cvt.u32.u64 	%r59, %rd85;
	add.s32 	%r60, %r155, %r59;
	st.shared.u8 	[%r60], %rs1;
	add.s64 	%rd85, %rd85, 1;
	setp.lt.u64 	%p10, %rd85, %rd11;
	@%p10 bra 	$L__BB0_8;
$L__BB0_9:
	setp.ge.u64 	%p11, %rd9, %rd53;
	@%p11 bra 	$L__BB0_52;
	bar.sync 	0;
	setp.lt.u64 	%p13, %rd83, %rd5;
	mov.pred 	%p48, 0;
	@%p13 bra 	$L__BB0_31;
	setp.eq.s64 	%p15, %rd95, 1;
	@%p15 bra 	$L__BB0_31;
	mov.u32 	%r63, _ZZ20gpu_shared_mergesortPiS_mE6localB;
	add.s32 	%r153, %r63, %r57;
	mov.b32 	%r154, 0;
	mov.b64 	%rd86, 1;
	add.s64 	%rd73, %rd95, -1;
$L__BB0_13:
	mov.u32 	%r5, %r154;
	setp.eq.s64 	%p16, %rd86, 0;
	shl.b64 	%rd15, %rd86, 1;
	@%p16 bra 	$L__BB0_29;
	mov.b64 	%rd87, 0;
$L__BB0_15:
	cvt.u32.u64 	%r64, %rd87;
	shl.b32 	%r65, %r64, 2;
	add.s32 	%r7, %r155, %r65;
	add.s64 	%rd17, %rd87, %rd86;
	add.s32 	%r8, %r153, %r65;
	mov.b64 	%rd88, 0;
	mov.u64 	%rd89, %rd88;
$L__BB0_16:
	cvt.u32.u64 	%r66, %rd89;
	shl.b32 	%r67, %r66, 2;
	add.s32 	%r68, %r7, %r67;
	ld.shared.u32 	%r9, [%r68];
	cvt.u32.u64 	%r69, %rd88;
	cvt.u32.u64 	%r70, %rd17;
	shl.b32 	%r71, %r70, 2;
	add.s32 	%r72, %r155, %r71;
	shl.b32 	%r73, %r69, 2;
	add.s32 	%r74, %r72, %r73;
	ld.shared.u32 	%r10, [%r74];
	setp.ge.s32 	%p17, %r9, %r10;
	@%p17 bra 	$L__BB0_18;
	cvt.u32.u64 	%r80, %rd89;
	cvt.u32.u64 	%r81, %rd88;
	add.s32 	%r82, %r81, %r80;
	shl.b32 	%r83, %r82, 2;
	add.s32 	%r84, %r8, %r83;
	st.shared.u32 	[%r84], %r9;
	add.s64 	%rd89, %rd89, 1;
	bra.uni 	$L__BB0_19;
$L__BB0_18:
	cvt.u32.u64 	%r75, %rd89;
	cvt.u32.u64 	%r76, %rd88;
	add.s32 	%r77, %r76, %r75;
	shl.b32 	%r78, %r77, 2;
	add.s32 	%r79, %r8, %r78;
	st.shared.u32 	[%r79], %r10;
	add.s64 	%rd88, %rd88, 1;
$L__BB0_19:
	max.u64 	%rd66, %rd89, %rd88;
	setp.lt.u64 	%p18, %rd66, %rd86;
	@%p18 bra 	$L__BB0_16;
	setp.le.u64 	%p19, %rd86, %rd89;
	@%p19 bra 	$L__BB0_24;
	cvt.u32.u64 	%r85, %rd89;
	cvt.u32.u64 	%r86, %rd88;
	add.s32 	%r11, %r86, %r85;
	shl.b32 	%r87, %r85, 2;
	add.s32 	%r12, %r7, %r87;
	sub.s64 	%rd67, %rd86, %rd89;
	shl.b64 	%rd24, %rd67, 2;
	setp.eq.s64 	%p20, %rd24, 0;
	@%p20 bra 	$L__BB0_24;
	shl.b32 	%r88, %r11, 2;
	add.s32 	%r13, %r8, %r88;
	mov.b64 	%rd92, 0;
$L__BB0_23:
	cvt.u32.u64 	%r89, %rd92;
	add.s32 	%r90, %r12, %r89;
	ld.shared.u8 	%rs2, [%r90];
	add.s32 	%r91, %r13, %r89;
	st.shared.u8 	[%r91], %rs2;
	add.s64 	%rd92, %rd92, 1;
	setp.lt.u64 	%p21, %rd92, %rd24;
	@%p21 bra 	$L__BB0_23;
$L__BB0_24:
	setp.le.u64 	%p22, %rd86, %rd88;
	@%p22 bra 	$L__BB0_28;
	cvt.u32.u64 	%r92, %rd86;
	cvt.u32.u64 	%r93, %rd88;
	add.s32 	%r94, %r93, %r92;
	shl.b32 	%r95, %r94, 2;
	add.s32 	%r14, %r8, %r95;
	cvt.u32.u64 	%r96, %rd17;
	shl.b32 	%r97, %r96, 2;
	add.s32 	%r98, %r155, %r97;
	shl.b32 	%r99, %r93, 2;
	add.s32 	%r15, %r98, %r99;
	sub.s64 	%rd69, %rd86, %rd88;
	shl.b64 	%rd27, %rd69, 2;
	setp.eq.s64 	%p23, %rd27, 0;
	@%p23 bra 	$L__BB0_28;
	mov.b64 	%rd93, 0;
$L__BB0_27:
	cvt.u32.u64 	%r100, %rd93;
	add.s32 	%r101, %r15, %r100;
	ld.shared.u8 	%rs3, [%r101];
	add.s32 	%r102, %r14, %r100;
	st.shared.u8 	[%r102], %rs3;
	add.s64 	%rd93, %rd93, 1;
	setp.lt.u64 	%p24, %rd93, %rd27;
	@%p24 bra 	$L__BB0_27;
$L__BB0_28:
	add.s64 	%rd87, %rd17, %rd86;
	not.b64 	%rd71, %rd86;
	add.s64 	%rd72, %rd95, %rd71;
	setp.le.u64 	%p25, %rd87, %rd72;
	@%p25 bra 	$L__BB0_15;
$L__BB0_29:
	mov.u32 	%r104, _ZZ20gpu_shared_mergesortPiS_mE6localA;
	add.s32 	%r105, %r104, %r57;
	setp.eq.s32 	%p26, %r155, %r105;
	mov.u32 	%r106, _ZZ20gpu_shared_mergesortPiS_mE6localB;
	add.s32 	%r107, %r106, %r57;
	selp.b32 	%r155, %r107, %r105, %p26;
	setp.eq.s32 	%p27, %r153, %r105;
	selp.b32 	%r153, %r107, %r105, %p27;
	add.s32 	%r154, %r5, 1;
	setp.le.u64 	%p28, %rd15, %rd73;
	mov.u64 	%rd86, %rd15;
	@%p28 bra 	$L__BB0_13;
	and.b32  	%r108, %r5, 1;
	setp.eq.b32 	%p29, %r108, 1;
	not.pred 	%p48, %p29;
$L__BB0_31:
	mov.u32 	%r109, _ZZ20gpu_shared_mergesortPiS_mE6localA;
	mov.u32 	%r110, _ZZ20gpu_shared_mergesortPiS_mE6localB;
	selp.b32 	%r161, %r110, %r109, %p48;
	bar.sync 	0;
	shl.b64 	%rd94, %rd95, 1;
	setp.gt.u64 	%p30, %rd94, %rd83;
	@%p30 bra 	$L__BB0_49;
	selp.b32 	%r157, %r109, %r110, %p48;
	mov.b32 	%r156, 2;
	mov.u32 	%r115, %tid.x;
$L__BB0_33:
	mov.u64 	%rd33, %rd95;
	mov.u64 	%rd95, %rd94;
	add.s32 	%r114, %r156, -1;
	and.b32  	%r116, %r114, %r115;
	setp.ne.s32 	%p31, %r116, 0;
	@%p31 bra 	$L__BB0_48;
	add.s32 	%r24, %r161, %r57;
	shl.b64 	%rd75, %rd33, 32;
	cvt.s64.s32 	%rd34, %rd33;
	cvt.u32.u64 	%r118, %rd9;
	cvt.u32.u64 	%r119, %rd33;
	add.s32 	%r120, %r119, %r118;
	shl.b32 	%r121, %r120, 2;
	add.s32 	%r25, %r161, %r121;
	add.s32 	%r26, %r157, %r57;
	setp.eq.s64 	%p33, %rd75, 0;
	mov.pred 	%p49, 0;
	mov.b64 	%rd97, 0;
	mov.u64 	%rd96, %rd97;
	mov.pred 	%p50, %p49;
	@%p33 bra 	$L__BB0_40;
	mov.b64 	%rd96, 0;
	mov.u64 	%rd97, %rd96;
$L__BB0_36:
	cvt.u32.u64 	%r122, %rd97;
	shl.b32 	%r123, %r122, 2;
	add.s32 	%r124, %r24, %r123;
	ld.shared.u32 	%r27, [%r124];
	cvt.u32.u64 	%r125, %rd96;
	shl.b32 	%r126, %r125, 2;
	add.s32 	%r127, %r25, %r126;
	ld.shared.u32 	%r28, [%r127];
	setp.ge.s32 	%p34, %r27, %r28;
	@%p34 bra 	$L__BB0_38;
	cvt.u32.u64 	%r133, %rd97;
	cvt.u32.u64 	%r134, %rd96;
	add.s32 	%r135, %r134, %r133;
	shl.b32 	%r136, %r135, 2;
	add.s32 	%r137, %r26, %r136;
	st.shared.u32 	[%r137], %r27;
	add.s64 	%rd97, %rd97, 1;
	bra.uni 	$L__BB0_39;
$L__BB0_38:
	cvt.u32.u64 	%r128, %rd97;
	cvt.u32.u64 	%r129, %rd96;
	add.s32 	%r130, %r129, %r128;
	shl.b32 	%r131, %r130, 2;
	add.s32 	%r132, %r26, %r131;
	st.shared.u32 	[%r132], %r28;
	add.s64 	%rd96, %rd96, 1;
$L__BB0_39:
	setp.lt.u64 	%p49, %rd97, %rd34;
	setp.lt.u64 	%p50, %rd96, %rd34;
	and.pred  	%p36, %p49, %p50;
	@%p36 bra 	$L__BB0_36;
$L__BB0_40:
	not.pred 	%p37, %p49;
	@%p37 bra 	$L__BB0_44;
	cvt.u32.u64 	%r138, %rd97;
	cvt.u32.u64 	%r139, %rd96;
	add.s32 	%r29, %r139, %r138;
	shl.b32 	%r140, %r138, 2;
	add.s32 	%r159, %r24, %r140;
	sub.s64 	%rd77, %rd34, %rd97;
	shl.b64 	%rd43, %rd77, 2;
	setp.eq.s64 	%p38, %rd43, 0;
	@%p38 bra 	$L__BB0_44;
	shl.b32 	%r141, %r29, 2;
	add.s32 	%r160, %r26, %r141;
	mov.b64 	%rd102, 0;
$L__BB0_43:
	ld.shared.u8 	%rs4, [%r159];
	st.shared.u8 	[%r160], %rs4;
	add.s64 	%rd102, %rd102, 1;
	add.s32 	%r160, %r160, 1;
	add.s32 	%r159, %r159, 1;
	setp.lt.u64 	%p39, %rd102, %rd43;
	@%p39 bra 	$L__BB0_43;
$L__BB0_44:
	not.pred 	%p40, %p50;
	@%p40 bra 	$L__BB0_48;
	cvt.u32.u64 	%r142, %rd33;
	cvt.u32.u64 	%r143, %rd96;
	add.s32 	%r144, %r143, %r142;
	shl.b32 	%r145, %r144, 2;
	add.s32 	%r36, %r26, %r145;
	shl.b32 	%r146, %r143, 2;
	add.s32 	%r37, %r25, %r146;
	sub.s64 	%rd79, %rd34, %rd96;
	shl.b64 	%rd46, %rd79, 2;
	setp.eq.s64 	%p41, %rd46, 0;
	@%p41 bra 	$L__BB0_48;
	mov.b64 	%rd103, 0;
$L__BB0_47:
	cvt.u32.u64 	%r147, %rd103;
	add.s32 	%r148, %r37, %r147;
	ld.shared.u8 	%rs5, [%r148];
	add.s32 	%r149, %r36, %r147;
	st.shared.u8 	[%r149], %rs5;
	add.s64 	%rd103, %rd103, 1;
	setp.lt.u64 	%p42, %rd103, %rd46;
	@%p42 bra 	$L__BB0_47;
$L__BB0_48:
	shl.b32 	%r156, %r156, 1;
	setp.eq.s32 	%p43, %r161, %r109;
	mov.u32 	%r151, _ZZ20gpu_shared_mergesortPiS_mE6localB;
	selp.b32 	%r161, %r151, %r109, %p43;
	setp.eq.s32 	%p44, %r157, %r109;
	selp.b32 	%r157, %r151, %r109, %p44;
	bar.sync 	0;
	shl.b64 	%rd94, %rd95, 1;
	setp.le.u64 	%p45, %rd94, %rd83;
	@%p45 bra 	$L__BB0_33;
$L__BB0_49:
	setp.eq.s64 	%p46, %rd11, 0;
	add.s32 	%r162, %r161, %r57;
	@%p46 bra 	$L__BB0_52;
	mov.b64 	%rd104, 0;
$L__BB0_51:
	ld.shared.u8 	%rs6, [%r162];
	add.s64 	%rd82, %rd10, %rd104;
	st.global.u8 	[%rd82], %rs6;
	add.s64 	%rd104, %rd104, 1;
	add.s32 	%r162, %r162, 1;
	setp.lt.u64 	%p47, %rd104, %rd11;
	@%p47 bra 	$L__BB0_51;
$L__BB0_52:
	ret;

}
	// .globl	_Z13gpu_mergesortPiS_mm
.visible .entry _Z13gpu_mergesortPiS_mm(
	.param .u64 .ptr .align 1 _Z13gpu_mergesortPiS_mm_param_0,
	.param .u64 .ptr .align 1 _Z13gpu_mergesortPiS_mm_param_1,
	.param .u64 _Z13gpu_mergesortPiS_mm_param_2,
	.param .u64 _Z13gpu_mergesortPiS_mm_param_3
)
{
	.reg .pred 	%p<19>;
	.reg .b16 	%rs<3>;
	.reg .b32 	%r<7>;
	.reg .b64 	%rd<67>;

	ld.param.u64 	%rd25, [_Z13gpu_mergesortPiS_mm_param_0];
	ld.param.u64 	%rd26, [_Z13gpu_mergesortPiS_mm_param_1];
	ld.param.u64 	%rd28, [_Z13gpu_mergesortPiS_mm_param_2];
	ld.param.u64 	%rd27, [_Z13gpu_mergesortPiS_mm_param_3];
	mov.u32 	%r3, %ctaid.x;
	mov.u32 	%r4, %ntid.x;
	mov.u32 	%r5, %tid.x;
	mad.lo.s32 	%r6, %r3, %r4, %r5;
	cvt.u64.u32 	%rd29, %r6;
	mul.lo.s64 	%rd1, %rd27, %rd29;
	setp.ge.u64 	%p5, %rd1, %rd28;
	@%p5 bra 	$L__BB1_15;
	cvta.to.global.u64 	%rd31, %rd26;
	cvta.to.global.u64 	%rd32, %rd25;
	shr.u64 	%rd2, %rd27, 1;
	shl.b64 	%rd33, %rd1, 2;
	add.s64 	%rd3, %rd32, %rd33;
	shl.b64 	%rd34, %rd2, 2;
	add.s64 	%rd4, %rd3, %rd34;
	add.s64 	%rd5, %rd31, %rd33;
	setp.lt.u64 	%p7, %rd27, 2;
	mov.pred 	%p17, 0;
	mov.b64 	%rd60, 0;
	mov.u64 	%rd59, %rd60;
	mov.pred 	%p18, %p17;
	@%p7 bra 	$L__BB1_7;
	mov.b64 	%rd59, 0;
	mov.u64 	%rd60, %rd59;
$L__BB1_3:
	shl.b64 	%rd36, %rd60, 2;
	add.s64 	%rd37, %rd3, %rd36;
	ld.global.u32 	%r1, [%rd37];
	shl.b64 	%rd38, %rd59, 2;
	add.s64 	%rd39, %rd4, %rd38;
	ld.global.u32 	%r2, [%rd39];
	setp.ge.s32 	%p8, %r1, %r2;
	@%p8 bra 	$L__BB1_5;
	add.s64 	%rd43, %rd59, %rd60;
	shl.b64 	%rd44, %rd43, 2;
	add.s64 	%rd45, %rd5, %rd44;
	st.global.u32 	[%rd45], %r1;
	add.s64 	%rd60, %rd60, 1;
	bra.uni 	$L__BB1_6;
$L__BB1_5:
	add.s64 	%rd40, %rd59, %rd60;
	shl.b64 	%rd41, %rd40, 2;
	add.s64 	%rd42, %rd5, %rd41;
	st.global.u32 	[%rd42], %r2;
	add.s64 	%rd59, %rd59, 1;
$L__BB1_6:
	setp.lt.u64 	%p17, %rd60, %rd2;
	setp.lt.u64 	%p18, %rd59, %rd2;
	and.pred  	%p10, %p17, %p18;
	@%p10 bra 	$L__BB1_3;
$L__BB1_7:
	not.pred 	%p11, %p17;
	@%p11 bra 	$L__BB1_11;
	add.s64 	%rd14, %rd59, %rd60;
	shl.b64 	%rd46, %rd60, 2;
	add.s64 	%rd15, %rd3, %rd46;
	sub.s64 	%rd47, %rd2, %rd60;
	shl.b64 	%rd16, %rd47, 2;
	setp.eq.s64 	%p12, %rd16, 0;
	@%p12 bra 	$L__BB1_11;
	shl.b64 	%rd49, %rd14, 2;
	add.s64 	%rd17, %rd5, %rd49;
	mov.b64 	%rd65, 0;
$L__BB1_10:
	add.s64 	%rd50, %rd15, %rd65;
	ld.global.u8 	%rs1, [%rd50];
	add.s64 	%rd51, %rd17, %rd65;
	st.global.u8 	[%rd51], %rs1;
	add.s64 	%rd65, %rd65, 1;
	setp.lt.u64 	%p13, %rd65, %rd16;
	@%p13 bra 	$L__BB1_10;
$L__BB1_11:
	not.pred 	%p14, %p18;
	@%p14 bra 	$L__BB1_15;
	add.s64 	%rd52, %rd59, %rd2;
	shl.b64 	%rd53, %rd52, 2;
	add.s64 	%rd20, %rd5, %rd53;
	shl.b64 	%rd54, %rd59, 2;
	add.s64 	%rd21, %rd4, %rd54;
	sub.s64 	%rd55, %rd2, %rd59;
	shl.b64 	%rd22, %rd55, 2;
	setp.eq.s64 	%p15, %rd22, 0;
	@%p15 bra 	$L__BB1_15;
	mov.b64 	%rd66, 0;
$L__BB1_14:
	add.s64 	%rd57, %rd21, %rd66;
	ld.global.u8 	%rs2, [%rd57];
	add.s64 	%rd58, %rd20, %rd66;
	st.global.u8 	[%rd58], %rs2;
	add.s64 	%rd66, %rd66, 1;
	setp.lt.u64 	%p16, %rd66, %rd22;
	@%p16 bra 	$L__BB1_14;
$L__BB1_15:
	ret;

}


// ===== COMPILED SASS (sm_100) =====

	.target	sm_100

	.elftype	@"ET_EXEC"


//--------------------- .note.nv.tkinfo           --------------------------
	.section	.note.nv.tkinfo,"",@"SHT_NOTE"
	.sectionflags	@"SHF_NOTE_NV_TKINFO"
	.tkinfo
        /*0018*/ 	.word	0x00000002
        /*0030*/ 	.string	""
        /*0030*/ 	.string	"ptxas"
        /*0030*/ 	.string	"Cuda compilation tools, release 13.0, V13.0.88"
        /*0030*/ 	.string	"Build cuda_13.0.r13.0/compiler.36424714_0"
        /*0030*/ 	.string	"-arch sm_100 -m 64 "



//--------------------- .note.nv.cuinfo           --------------------------
	.section	.note.nv.cuinfo,"",@"SHT_NOTE"
	.sectionflags	@"SHF_NOTE_NV_CUINFO"
        /*0018*/ 	.short	0x0002
        /*001a*/ 	.short	0x0064
        /*001c*/ 	.short	0x0082
	.zero		2


//--------------------- .nv.info                  --------------------------
	.section	.nv.info,"",@"SHT_CUDA_INFO"
	.align	4


	//----- nvinfo : EIATTR_REGCOUNT
	.align		4
        /*0000*/ 	.byte	0x04, 0x2f
        /*0002*/ 	.short	(.L_1 - .L_0)
	.align		4
.L_0:
        /*0004*/ 	.word	index@(_Z20gpu_shared_mergesortPiS_m)
        /*0008*/ 	.word	0x00000020


	//----- nvinfo : EIATTR_FRAME_SIZE
	.align		4
.L_1:
        /*000c*/ 	.byte	0x04, 0x11
        /*000e*/ 	.short	(.L_3 - .L_2)
	.align		4
.L_2:
        /*0010*/ 	.word	index@($__internal_0_$__cuda_sm20_div_u64)
        /*0014*/ 	.word	0x00000000


	//----- nvinfo : EIATTR_FRAME_SIZE
	.align		4
.L_3:
        /*0018*/ 	.byte	0x04, 0x11
        /*001a*/ 	.short	(.L_5 - .L_4)
	.align		4
.L_4:
        /*001c*/ 	.word	index@(_Z20gpu_shared_mergesortPiS_m)
        /*0020*/ 	.word	0x00000000


	//----- nvinfo : EIATTR_REGCOUNT
	.align		4
.L_5:
        /*0024*/ 	.byte	0x04, 0x2f
        /*0026*/ 	.short	(.L_7 - .L_6)
	.align		4
.L_6:
        /*0028*/ 	.word	index@(_Z13gpu_mergesortPiS_mm)
        /*002c*/ 	.word	0x00000017


	//----- nvinfo : EIATTR_FRAME_SIZE
	.align		4
.L_7:
        /*0030*/ 	.byte	0x04, 0x11
        /*0032*/ 	.short	(.L_9 - .L_8)
	.align		4
.L_8:
        /*0034*/ 	.word	index@(_Z13gpu_mergesortPiS_mm)
        /*0038*/ 	.word	0x00000000


	//----- nvinfo : EIATTR_MIN_STACK_SIZE
	.align		4
.L_9:
        /*003c*/ 	.byte	0x04, 0x12
        /*003e*/ 	.short	(.L_11 - .L_10)
	.align		4
.L_10:
        /*0040*/ 	.word	index@(_Z13gpu_mergesortPiS_mm)
        /*0044*/ 	.word	0x00000000


	//----- nvinfo : EIATTR_MIN_STACK_SIZE
	.align		4
.L_11:
        /*0048*/ 	.byte	0x04, 0x12
        /*004a*/ 	.short	(.L_13 - .L_12)
	.align		4
.L_12:
        /*004c*/ 	.word	index@(_Z20gpu_shared_mergesortPiS_m)
        /*0050*/ 	.word	0x00000000
.L_13:


//--------------------- .nv.compat                --------------------------
	.section	.nv.compat,"",@"SHT_CUDA_COMPAT_INFO"
	.align	4
        /*0000*/ 	.byte	0x02, 0x09, 0x00, 0x00, 0x02, 0x02, 0x01, 0x00, 0x02, 0x05, 0x05, 0x00, 0x03, 0x07, 0x01, 0x01
        /*0010*/ 	.byte	0x02, 0x03, 0x00, 0x00, 0x02, 0x06, 0x01, 0x00, 0x04, 0x0b, 0x08, 0x00, 0x09, 0x00, 0x00, 0x00
        /*0020*/ 	.byte	0x00, 0x00, 0x00, 0x00


//--------------------- .nv.info._Z13gpu_mergesortPiS_mm --------------------------
	.section	.nv.info._Z13gpu_mergesortPiS_mm,"",@"SHT_CUDA_INFO"
	.sectionflags	@""
	.align	4


	//----- nvinfo : EIATTR_CUDA_API_VERSION
	.align		4
        /*0000*/ 	.byte	0x04, 0x37
        /*0002*/ 	.short	(.L_15 - .L_14)
.L_14:
        /*0004*/ 	.word	0x00000082


	//----- nvinfo : EIATTR_KPARAM_INFO
	.align		4
.L_15:
        /*0008*/ 	.byte	0x04, 0x17
        /*000a*/ 	.short	(.L_17 - .L_16)
.L_16:
        /*000c*/ 	.word	0x00000000
        /*0010*/ 	.short	0x0003
        /*0012*/ 	.short	0x0018
        /*0014*/ 	.byte	0x00, 0xf0, 0x21, 0x00


	//----- nvinfo : EIATTR_KPARAM_INFO
	.align		4
.L_17:
        /*0018*/ 	.byte	0x04, 0x17
        /*001a*/ 	.short	(.L_19 - .L_18)
.L_18:
        /*001c*/ 	.word	0x00000000
        /*0020*/ 	.short	0x0002
        /*0022*/ 	.short	0x0010
        /*0024*/ 	.byte	0x00, 0xf0, 0x21, 0x00


	//----- nvinfo : EIATTR_KPARAM_INFO
	.align		4
.L_19:
        /*0028*/ 	.byte	0x04, 0x17
        /*002a*/ 	.short	(.L_21 - .L_20)
.L_20:
        /*002c*/ 	.word	0x00000000
        /*0030*/ 	.short	0x0001
        /*0032*/ 	.short	0x0008
        /*0034*/ 	.byte	0x00, 0xf5, 0x21, 0x00


	//----- nvinfo : EIATTR_KPARAM_INFO
	.align		4
.L_21:
        /*0038*/ 	.byte	0x04, 0x17
        /*003a*/ 	.short	(.L_23 - .L_22)
.L_22:
        /*003c*/ 	.word	0x00000000
        /*0040*/ 	.short	0x0000
        /*0042*/ 	.short	0x0000
        /*0044*/ 	.byte	0x00, 0xf5, 0x21, 0x00


	//----- nvinfo : EIATTR_SPARSE_MMA_MASK
	.align		4
.L_23:
        /*0048*/ 	.byte	0x03, 0x50
        /*004a*/ 	.short	0x0000


	//----- nvinfo : EIATTR_MAXREG_COUNT
	.align		4
        /*004c*/ 	.byte	0x03, 0x1b
        /*004e*/ 	.short	0x00ff


	//----- nvinfo : EIATTR_MERCURY_ISA_VERSION
	.align		4
        /*0050*/ 	.byte	0x03, 0x5f
        /*0052*/ 	.short	0x0101


	//----- nvinfo : EIATTR_VRC_CTA_INIT_COUNT
	.align		4
        /*0054*/ 	.byte	0x02, 0x4a
	.zero		1
	.zero		1


	//----- nvinfo : EIATTR_EXIT_INSTR_OFFSETS
	.align		4
        /*0058*/ 	.byte	0x04, 0x1c
        /*005a*/ 	.short	(.L_25 - .L_24)


	//   ....[0]....
.L_24:
        /*005c*/ 	.word	0x000000b0


	//   ....[1]....
        /*0060*/ 	.word	0x00000640


	//   ....[2]....
        /*0064*/ 	.word	0x00000710


	//   ....[3]....
        /*0068*/ 	.word	0x000007f0


	//----- nvinfo : EIATTR_CRS_STACK_SIZE
	.align		4
.L_25:
        /*006c*/ 	.byte	0x04, 0x1e
        /*006e*/ 	.short	(.L_27 - .L_26)
.L_26:
        /*0070*/ 	.word	0x00000000


	//----- nvinfo : EIATTR_CBANK_PARAM_SIZE
	.align		4
.L_27:
        /*0074*/ 	.byte	0x03, 0x19
        /*0076*/ 	.short	0x0020


	//----- nvinfo : EIATTR_PARAM_CBANK
	.align		4
        /*0078*/ 	.byte	0x04, 0x0a
        /*007a*/ 	.short	(.L_29 - .L_28)
	.align		4
.L_28:
        /*007c*/ 	.word	index@(.nv.constant0._Z13gpu_mergesortPiS_mm)
        /*0080*/ 	.short	0x0380
        /*0082*/ 	.short	0x0020


	//----- nvinfo : EIATTR_SW_WAR
	.align		4
.L_29:
        /*0084*/ 	.byte	0x04, 0x36
        /*0086*/ 	.short	(.L_31 - .L_30)
.L_30:
        /*0088*/ 	.word	0x00000008
.L_31:


//--------------------- .nv.info._Z20gpu_shared_mergesortPiS_m --------------------------
	.section	.nv.info._Z20gpu_shared_mergesortPiS_m,"",@"SHT_CUDA_INFO"
	.sectionflags	@""
	.align	4


	//----- nvinfo : EIATTR_CUDA_API_VERSION
	.align		4
        /*0000*/ 	.byte	0x04, 0x37
        /*0002*/ 	.short	(.L_33 - .L_32)
.L_32:
        /*0004*/ 	.word	0x00000082


	//----- nvinfo : EIATTR_KPARAM_INFO
	.align		4
.L_33:
        /*0008*/ 	.byte	0x04, 0x17
        /*000a*/ 	.short	(.L_35 - .L_34)
.L_34:
        /*000c*/ 	.word	0x00000000
        /*0010*/ 	.short	0x0002
        /*0012*/ 	.short	0x0010
        /*0014*/ 	.byte	0x00, 0xf0, 0x21, 0x00


	//----- nvinfo : EIATTR_KPARAM_INFO
	.align		4
.L_35:
        /*0018*/ 	.byte	0x04, 0x17
        /*001a*/ 	.short	(.L_37 - .L_36)
.L_36:
        /*001c*/ 	.word	0x00000000
        /*0020*/ 	.short	0x0001
        /*0022*/ 	.short	0x0008
        /*0024*/ 	.byte	0x00, 0xf5, 0x21, 0x00


	//----- nvinfo : EIATTR_KPARAM_INFO
	.align		4
.L_37:
        /*0028*/ 	.byte	0x04, 0x17
        /*002a*/ 	.short	(.L_39 - .L_38)
.L_38:
        /*002c*/ 	.word	0x00000000
        /*0030*/ 	.short	0x0000
        /*0032*/ 	.short	0x0000
        /*0034*/ 	.byte	0x00, 0xf5, 0x21, 0x00


	//----- nvinfo : EIATTR_SPARSE_MMA_MASK
	.align		4
.L_39:
        /*0038*/ 	.byte	0x03, 0x50
        /*003a*/ 	.short	0x0000


	//----- nvinfo : EIATTR_MAXREG_COUNT
	.align		4
        /*003c*/ 	.byte	0x03, 0x1b
        /*003e*/ 	.short	0x00ff


	//----- nvinfo : EIATTR_NUM_BARRIERS
	.align		4
        /*0040*/ 	.byte	0x02, 0x4c
        /*0042*/ 	.byte	0x01
	.zero		1


	//----- nvinfo : EIATTR_MERCURY_ISA_VERSION
	.align		4
        /*0044*/ 	.byte	0x03, 0x5f
        /*0046*/ 	.short	0x0101


	//----- nvinfo : EIATTR_VRC_CTA_INIT_COUNT
	.align		4
        /*0048*/ 	.byte	0x02, 0x4a
	.zero		1
	.zero		1


	//----- nvinfo : EIATTR_EXIT_INSTR_OFFSETS
	.align		4
        /*004c*/ 	.byte	0x04, 0x1c
        /*004e*/ 	.short	(.L_41 - .L_40)


	//   ....[0]....
.L_40:
        /*0050*/ 	.word	0x00000950


	//   ....[1]....
        /*0054*/ 	.word	0x00001cf0


	//   ....[2]....
        /*0058*/ 	.word	0x000020e0


	//   ....[3]....
        /*005c*/ 	.word	0x00002130


	//----- nvinfo : EIATTR_CRS_STACK_SIZE
	.align		4
.L_41:
        /*0060*/ 	.byte	0x04, 0x1e
        /*0062*/ 	.short	(.L_43 - .L_42)
.L_42:
        /*0064*/ 	.word	0x00000000


	//----- nvinfo : EIATTR_CBANK_PARAM_SIZE
	.align		4
.L_43:
        /*0068*/ 	.byte	0x03, 0x19
        /*006a*/ 	.short	0x0018


	//----- nvinfo : EIATTR_PARAM_CBANK
	.align		4
        /*006c*/ 	.byte	0x04, 0x0a
        /*006e*/ 	.short	(.L_45 - .L_44)
	.align		4
.L_44:
        /*0070*/ 	.word	index@(.nv.constant0._Z20gpu_shared_mergesortPiS_m)
        /*0074*/ 	.short	0x0380
        /*0076*/ 	.short	0x0018


	//----- nvinfo : EIATTR_SW_WAR
	.align		4
.L_45:
        /*0078*/ 	.byte	0x04, 0x36
        /*007a*/ 	.short	(.L_47 - .L_46)
.L_46:
        /*007c*/ 	.word	0x00000008
.L_47:


//--------------------- .nv.callgraph             --------------------------
	.section	.nv.callgraph,"",@"SHT_CUDA_CALLGRAPH"
	.align	4
	.sectionentsize	8
	.align		4
        /*0000*/ 	.word	0x00000000
	.align		4
        /*0004*/ 	.word	0xffffffff
	.align		4
        /*0008*/ 	.word	0x00000000
	.align		4
        /*000c*/ 	.word	0xfffffffe
	.align		4
        /*0010*/ 	.word	0x00000000
	.align		4
        /*0014*/ 	.word	0xfffffffd
	.align		4
        /*0018*/ 	.word	0x00000000
	.align		4
        /*001c*/ 	.word	0xfffffffc


//--------------------- .text._Z13gpu_mergesortPiS_mm --------------------------
	.section	.text._Z13gpu_mergesortPiS_mm,"ax",@progbits
	.align	128
        .global         _Z13gpu_mergesortPiS_mm
        .type           _Z13gpu_mergesortPiS_mm,@function
        .size           _Z13gpu_mergesortPiS_mm,(.L_x_49 - _Z13gpu_mergesortPiS_mm)
        .other          _Z13gpu_mergesortPiS_mm,@"STO_CUDA_ENTRY STV_DEFAULT"
_Z13gpu_mergesortPiS_mm:
.text._Z13gpu_mergesortPiS_mm:
[----:B------:R-:W-:Y:S01]  /*0000*/  LDC R1, c[0x0][0x37c] ;  /* 0x0000df00ff017b82 */ /* 0x000fe20000000800 */
[----:B------:R-:W0:Y:S07]  /*0010*/  S2R R0, SR_TID.X ;  /* 0x0000000000007919 */ /* 0x000e2e0000002100 */
[----:B------:R-:W0:Y:S08]  /*0020*/  S2UR UR4, SR_CTAID.X ;  /* 0x00000000000479c3 */ /* 0x000e300000002500 */
[----:B------:R-:W0:Y:S08]  /*0030*/  LDC R5, c[0x0][0x360] ;  /* 0x0000d800ff057b82 */ /* 0x000e300000000800 */
[----:B------:R-:W1:Y:S08]  /*0040*/  LDC.64 R6, c[0x0][0x398] ;  /* 0x0000e600ff067b82 */ /* 0x000e700000000a00 */
[----:B------:R-:W2:Y:S01]  /*0050*/  LDC.64 R8, c[0x0][0x390] ;  /* 0x0000e400ff087b82 */ /* 0x000ea20000000a00 */
[----:B0-----:R-:W-:-:S04]  /*0060*/  IMAD R5, R5, UR4, R0 ;  /* 0x0000000405057c24 */ /* 0x001fc8000f8e0200 */
[----:B-1----:R-:W-:-:S04]  /*0070*/  IMAD.WIDE.U32 R2, R5, R6, RZ ;  /* 0x0000000605027225 */ /* 0x002fc800078e00ff */
[----:B------:R-:W-:Y:S01]  /*0080*/  IMAD R5, R5, R7, R3 ;  /* 0x0000000705057224 */ /* 0x000fe200078e0203 */
[----:B--2---:R-:W-:-:S04]  /*0090*/  ISETP.GE.U32.AND P0, PT, R2, R8, PT ;  /* 0x000000080200720c */ /* 0x004fc80003f06070 */
[----:B------:R-:W-:-:S13]  /*00a0*/  ISETP.GE.U32.AND.EX P0, PT, R5, R9, PT, P0 ;  /* 0x000000090500720c */ /* 0x000fda0003f06100 */
[----:B------:R-:W-:Y:S05]  /*00b0*/  @P0 EXIT ;  /* 0x000000000000094d */ /* 0x000fea0003800000 */
[----:B------:R-:W0:Y:S01]  /*00c0*/  LDCU.128 UR8, c[0x0][0x380] ;  /* 0x00007000ff0877ac */ /* 0x000e220008000c00 */
[C---:B------:R-:W-:Y:S01]  /*00d0*/  IMAD.SHL.U32 R0, R2.reuse, 0x4, RZ ;  /* 0x0000000402007824 */ /* 0x040fe200078e00ff */
[----:B------:R-:W-:Y:S01]  /*00e0*/  SHF.L.U64.HI R2, R2, 0x2, R5 ;  /* 0x0000000202027819 */ /* 0x000fe20000010205 */
[----:B------:R-:W-:Y:S01]  /*00f0*/  IMAD.MOV.U32 R14, RZ, RZ, RZ ;  /* 0x000000ffff0e7224 */ /* 0x000fe200078e00ff */
[----:B------:R-:W-:Y:S01]  /*0100*/  SHF.R.U64 R8, R6, 0x1, R7 ;  /* 0x0000000106087819 */ /* 0x000fe20000001207 */
[----:B------:R-:W1:Y:S01]  /*0110*/  LDCU.64 UR4, c[0x0][0x358] ;  /* 0x00006b00ff0477ac */ /* 0x000e620008000a00 */
[----:B------:R-:W-:Y:S01]  /*0120*/  PLOP3.LUT P2, PT, PT, PT, PT, 0x8, 0x80 ;  /* 0x000000000080781c */ /* 0x000fe20003f4e170 */
[----:B------:R-:W-:Y:S01]  /*0130*/  IMAD.MOV.U32 R13, RZ, RZ, RZ ;  /* 0x000000ffff0d7224 */ /* 0x000fe200078e00ff */
[----:B------:R-:W-:Y:S02]  /*0140*/  PLOP3.LUT P3, PT, PT, PT, PT, 0x8, 0x80 ;  /* 0x000000000080781c */ /* 0x000fe40003f6e170 */
[----:B------:R-:W-:-:S02]  /*0150*/  CS2R R4, SRZ ;  /* 0x0000000000047805 */ /* 0x000fc4000001ff00 */
[C---:B0-----:R-:W-:Y:S02]  /*0160*/  IADD3 R9, P0, PT, R0.reuse, UR8, RZ ;  /* 0x0000000800097c10 */ /* 0x041fe4000ff1e0ff */
[----:B------:R-:W-:Y:S02]  /*0170*/  IADD3 R0, P1, PT, R0, UR10, RZ ;  /* 0x0000000a00007c10 */ /* 0x000fe4000ff3e0ff */
[----:B------:R-:W-:Y:S02]  /*0180*/  IADD3.X R12, PT, PT, R2, UR9, RZ, P0, !PT ;  /* 0x00000009020c7c10 */ /* 0x000fe400087fe4ff */
[----:B------:R-:W-:Y:S02]  /*0190*/  ISETP.GE.U32.AND P0, PT, R6, 0x2, PT ;  /* 0x000000020600780c */ /* 0x000fe40003f06070 */
[----:B------:R-:W-:Y:S02]  /*01a0*/  IADD3.X R2, PT, PT, R2, UR11, RZ, P1, !PT ;  /* 0x0000000b02027c10 */ /* 0x000fe40008ffe4ff */
[----:B------:R-:W-:-:S02]  /*01b0*/  ISETP.GE.U32.AND.EX P0, PT, R7, RZ, PT, P0 ;  /* 0x000000ff0700720c */ /* 0x000fc40003f06100 */
[----:B------:R-:W-:Y:S02]  /*01c0*/  LEA R6, P1, R8, R9, 0x2 ;  /* 0x0000000908067211 */ /* 0x000fe400078210ff */
[----:B------:R-:W-:-:S04]  /*01d0*/  SHF.R.U32.HI R7, RZ, 0x1, R7 ;  /* 0x00000001ff077819 */ /* 0x000fc80000011607 */
[----:B------:R-:W-:-:S05]  /*01e0*/  LEA.HI.X R3, R8, R12, R7, 0x2, P1 ;  /* 0x0000000c08037211 */ /* 0x000fca00008f1407 */
[----:B-1----:R-:W-:Y:S05]  /*01f0*/  @!P0 BRA `(.L_x_0) ;  /* 0x00000000009c8947 */ /* 0x002fea0003800000 */
[----:B------:R-:W-:Y:S01]  /*0200*/  BSSY.RECONVERGENT B0, `(.L_x_0) ;  /* 0x0000026000007945 */ /* 0x000fe20003800200 */
[----:B------:R-:W-:Y:S01]  /*0210*/  CS2R R4, SRZ ;  /* 0x0000000000047805 */ /* 0x000fe2000001ff00 */
[----:B------:R-:W-:Y:S02]  /*0220*/  IMAD.MOV.U32 R14, RZ, RZ, RZ ;  /* 0x000000ffff0e7224 */ /* 0x000fe400078e00ff */
[----:B------:R-:W-:-:S07]  /*0230*/  IMAD.MOV.U32 R13, RZ, RZ, RZ ;  /* 0x000000ffff0d7224 */ /* 0x000fce00078e00ff */
.L_x_4:
[C---:B------:R-:W-:Y:S02]  /*0240*/  LEA R16, P0, R14.reuse, R9, 0x2 ;  /* 0x000000090e107211 */ /* 0x040fe400078010ff */
[C---:B01----:R-:W-:Y:S02]  /*0250*/  LEA R10, P1, R5.reuse, R6, 0x2 ;  /* 0x00000006050a7211 */ /* 0x043fe400078210ff */
[----:B------:R-:W-:Y:S02]  /*0260*/  LEA.HI.X R17, R14, R12, R13, 0x2, P0 ;  /* 0x0000000c0e117211 */ /* 0x000fe400000f140d */
[----:B------:R-:W-:-:S04]  /*0270*/  LEA.HI.X R11, R5, R3, R4, 0x2, P1 ;  /* 0x00000003050b7211 */ /* 0x000fc800008f1404 */
[----:B------:R-:W2:Y:S04]  /*0280*/  LDG.E R17, desc[UR4][R16.64] ;  /* 0x0000000410117981 */ /* 0x000ea8000c1e1900 */
[----:B------:R-:W2:Y:S01]  /*0290*/  LDG.E R15, desc[UR4][R10.64] ;  /* 0x000000040a0f7981 */ /* 0x000ea2000c1e1900 */
[----:B------:R-:W-:Y:S01]  /*02a0*/  BSSY.RECONVERGENT B1, `(.L_x_1) ;  /* 0x0000012000017945 */ /* 0x000fe20003800200 */
[----:B--2---:R-:W-:-:S13]  /*02b0*/  ISETP.GE.AND P0, PT, R17, R15, PT ;  /* 0x0000000f1100720c */ /* 0x004fda0003f06270 */
[----:B------:R-:W-:Y:S05]  /*02c0*/  @P0 BRA `(.L_x_2) ;  /* 0x0000000000200947 */ /* 0x000fea0003800000 */
[----:B------:R-:W-:-:S05]  /*02d0*/  IADD3 R11, P0, PT, R5, R14, RZ ;  /* 0x0000000e050b7210 */ /* 0x000fca0007f1e0ff */
[----:B------:R-:W-:Y:S01]  /*02e0*/  IMAD.X R15, R4, 0x1, R13, P0 ;  /* 0x00000001040f7824 */ /* 0x000fe200000e060d */
[----:B------:R-:W-:-:S04]  /*02f0*/  LEA R10, P0, R11, R0, 0x2 ;  /* 0x000000000b0a7211 */ /* 0x000fc800078010ff */
[----:B------:R-:W-:Y:S02]  /*0300*/  LEA.HI.X R11, R11, R2, R15, 0x2, P0 ;  /* 0x000000020b0b7211 */ /* 0x000fe400000f140f */
[----:B------:R-:W-:-:S03]  /*0310*/  IADD3 R14, P0, PT, R14, 0x1, RZ ;  /* 0x000000010e0e7810 */ /* 0x000fc60007f1e0ff */
[----:B------:R0:W-:Y:S02]  /*0320*/  STG.E desc[UR4][R10.64], R17 ;  /* 0x000000110a007986 */ /* 0x0001e4000c101904 */
[----:B------:R-:W-:Y:S01]  /*0330*/  IMAD.X R13, RZ, RZ, R13, P0 ;  /* 0x000000ffff0d7224 */ /* 0x000fe200000e060d */
[----:B------:R-:W-:Y:S07]  /*0340*/  BRA `(.L_x_3) ;  /* 0x00000000001c7947 */ /* 0x000fee0003800000 */
.L_x_2:
[----:B------:R-:W-:-:S05]  /*0350*/  IADD3 R11, P0, PT, R5, R14, RZ ;  /* 0x0000000e050b7210 */ /* 0x000fca0007f1e0ff */
[----:B------:R-:W-:Y:S01]  /*0360*/  IMAD.X R16, R4, 0x1, R13, P0 ;  /* 0x0000000104107824 */ /* 0x000fe200000e060d */
[----:B------:R-:W-:-:S04]  /*0370*/  LEA R10, P0, R11, R0, 0x2 ;  /* 0x000000000b0a7211 */ /* 0x000fc800078010ff */
[----:B------:R-:W-:Y:S02]  /*0380*/  LEA.HI.X R11, R11, R2, R16, 0x2, P0 ;  /* 0x000000020b0b7211 */ /* 0x000fe400000f1410 */
[----:B------:R-:W-:-:S03]  /*0390*/  IADD3 R5, P0, PT, R5, 0x1, RZ ;  /* 0x0000000105057810 */ /* 0x000fc60007f1e0ff */
[----:B------:R1:W-:Y:S02]  /*03a0*/  STG.E desc[UR4][R10.64], R15 ;  /* 0x0000000f0a007986 */ /* 0x0003e4000c101904 */
[----:B------:R-:W-:-:S08]  /*03b0*/  IMAD.X R4, RZ, RZ, R4, P0 ;  /* 0x000000ffff047224 */ /* 0x000fd000000e0604 */
.L_x_3:
[----:B------:R-:W-:Y:S05]  /*03c0*/  BSYNC.RECONVERGENT B1 ;  /* 0x0000000000017941 */ /* 0x000fea0003800200 */
.L_x_1:
[-C--:B------:R-:W-:Y:S02]  /*03d0*/  ISETP.GE.U32.AND P0, PT, R5, R8.reuse, PT ;  /* 0x000000080500720c */ /* 0x080fe40003f06070 */
[-C--:B------:R-:W-:Y:S02]  /*03e0*/  ISETP.LT.U32.AND P1, PT, R14, R8.reuse, PT ;  /* 0x000000080e00720c */ /* 0x080fe40003f21070 */
[-C--:B------:R-:W-:Y:S02]  /*03f0*/  ISETP.GE.U32.AND.EX P0, PT, R4, R7.reuse, PT, P0 ;  /* 0x000000070400720c */ /* 0x080fe40003f06100 */
[----:B------:R-:W-:Y:S02]  /*0400*/  ISETP.LT.U32.AND.EX P1, PT, R13, R7, PT, P1 ;  /* 0x000000070d00720c */ /* 0x000fe40003f21110 */
[----:B------:R-:W-:Y:S02]  /*0410*/  ISETP.GE.U32.AND P2, PT, R14, R8, PT ;  /* 0x000000080e00720c */ /* 0x000fe40003f46070 */
[----:B------:R-:W-:-:S02]  /*0420*/  PLOP3.LUT P3, PT, P0, PT, PT, 0x8, 0x80 ;  /* 0x000000000080781c */ /* 0x000fc4000076e170 */
[----:B------:R-:W-:-:S04]  /*0430*/  ISETP.GE.U32.AND.EX P2, PT, R13, R7, PT, P2 ;  /* 0x000000070d00720c */ /* 0x000fc80003f46120 */
[----:B------:R-:W-:-:S03]  /*0440*/  PLOP3.LUT P2, PT, P2, PT, PT, 0x8, 0x80 ;  /* 0x000000000080781c */ /* 0x000fc6000174e170 */
[----:B------:R-:W-:Y:S10]  /*0450*/  @!P0 BRA P1, `(.L_x_4) ;  /* 0xfffffffc00788947 */ /* 0x000ff4000083ffff */
[----:B------:R-:W-:Y:S05]  /*0460*/  BSYNC.RECONVERGENT B0 ;  /* 0x0000000000007941 */ /* 0x000fea0003800200 */
.L_x_0:
[----:B------:R-:W-:Y:S04]  /*0470*/  BSSY.RECONVERGENT B0, `(.L_x_5) ;  /* 0x000001c000007945 */ /* 0x000fe80003800200 */
[----:B------:R-:W-:Y:S05]  /*0480*/  @!P2 BRA `(.L_x_6) ;  /* 0x000000000068a947 */ /* 0x000fea0003800000 */
[C---:B01----:R-:W-:Y:S02]  /*0490*/  IADD3 R10, P0, PT, -R14.reuse, R8, RZ ;  /* 0x000000080e0a7210 */ /* 0x043fe40007f1e1ff */
[----:B------:R-:W-:-:S03]  /*04a0*/  LEA R16, P1, R14, R9, 0x2 ;  /* 0x000000090e107211 */ /* 0x000fc600078210ff */
[--C-:B------:R-:W-:Y:S01]  /*04b0*/  IMAD.X R11, R7, 0x1, ~R13.reuse, P0 ;  /* 0x00000001070b7824 */ /* 0x100fe200000e0e0d */
[----:B------:R-:W-:Y:S01]  /*04c0*/  LEA.HI.X R15, R14, R12, R13, 0x2, P1 ;  /* 0x0000000c0e0f7211 */ /* 0x000fe200008f140d */
[----:B------:R-:W-:-:S03]  /*04d0*/  IMAD.SHL.U32 R18, R10, 0x4, RZ ;  /* 0x000000040a127824 */ /* 0x000fc600078e00ff */
[----:B------:R-:W-:Y:S02]  /*04e0*/  SHF.L.U64.HI R17, R10, 0x2, R11 ;  /* 0x000000020a117819 */ /* 0x000fe4000001020b */
[----:B------:R-:W-:Y:S02]  /*04f0*/  ISETP.NE.U32.AND P0, PT, R18, RZ, PT ;  /* 0x000000ff1200720c */ /* 0x000fe40003f05070 */
[----:B------:R-:W-:Y:S02]  /*0500*/  IADD3 R11, P2, PT, R14, R5, RZ ;  /* 0x000000050e0b7210 */ /* 0x000fe40007f5e0ff */
[----:B------:R-:W-:-:S03]  /*0510*/  ISETP.NE.AND.EX P0, PT, R17, RZ, PT, P0 ;  /* 0x000000ff1100720c */ /* 0x000fc60003f05300 */
[----:B------:R-:W-:-:S10]  /*0520*/  IMAD.X R13, R13, 0x1, R4, P2 ;  /* 0x000000010d0d7824 */ /* 0x000fd400010e0604 */
[----:B------:R-:W-:Y:S05]  /*0530*/  @!P0 BRA `(.L_x_6) ;  /* 0x00000000003c8947 */ /* 0x000fea0003800000 */
[C---:B------:R-:W-:Y:S01]  /*0540*/  LEA R20, P0, R11.reuse, R0, 0x2 ;  /* 0x000000000b147211 */ /* 0x040fe200078010ff */
[----:B------:R-:W-:Y:S02]  /*0550*/  IMAD.MOV.U32 R9, RZ, RZ, RZ ;  /* 0x000000ffff097224 */ /* 0x000fe400078e00ff */
[----:B------:R-:W-:Y:S01]  /*0560*/  IMAD.MOV.U32 R14, RZ, RZ, RZ ;  /* 0x000000ffff0e7224 */ /* 0x000fe200078e00ff */
[----:B------:R-:W-:-:S09]  /*0570*/  LEA.HI.X R19, R11, R2, R13, 0x2, P0 ;  /* 0x000000020b137211 */ /* 0x000fd200000f140d */
.L_x_7:
[----:B------:R-:W-:-:S05]  /*0580*/  IADD3 R12, P0, PT, R9, R16, RZ ;  /* 0x00000010090c7210 */ /* 0x000fca0007f1e0ff */
[----:B--2---:R-:W-:-:S06]  /*0590*/  IMAD.X R13, R14, 0x1, R15, P0 ;  /* 0x000000010e0d7824 */ /* 0x004fcc00000e060f */
[----:B------:R-:W2:Y:S01]  /*05a0*/  LDG.E.U8 R13, desc[UR4][R12.64] ;  /* 0x000000040c0d7981 */ /* 0x000ea2000c1e1100 */
[----:B------:R-:W-:-:S05]  /*05b0*/  IADD3 R10, P0, PT, R9, R20, RZ ;  /* 0x00000014090a7210 */ /* 0x000fca0007f1e0ff */
[----:B------:R-:W-:Y:S01]  /*05c0*/  IMAD.X R11, R14, 0x1, R19, P0 ;  /* 0x000000010e0b7824 */ /* 0x000fe200000e0613 */
[----:B------:R-:W-:-:S05]  /*05d0*/  IADD3 R9, P0, PT, R9, 0x1, RZ ;  /* 0x0000000109097810 */ /* 0x000fca0007f1e0ff */
[----:B------:R-:W-:Y:S01]  /*05e0*/  IMAD.X R14, RZ, RZ, R14, P0 ;  /* 0x000000ffff0e7224 */ /* 0x000fe200000e060e */
[----:B------:R-:W-:-:S04]  /*05f0*/  ISETP.GE.U32.AND P0, PT, R9, R18, PT ;  /* 0x000000120900720c */ /* 0x000fc80003f06070 */
[----:B------:R-:W-:Y:S01]  /*0600*/  ISETP.GE.U32.AND.EX P0, PT, R14, R17, PT, P0 ;  /* 0x000000110e00720c */ /* 0x000fe20003f06100 */
[----:B--2---:R2:W-:-:S12]  /*0610*/  STG.E.U8 desc[UR4][R10.64], R13 ;  /* 0x0000000d0a007986 */ /* 0x0045d8000c101104 */
[----:B------:R-:W-:Y:S05]  /*0620*/  @!P0 BRA `(.L_x_7) ;  /* 0xfffffffc00d48947 */ /* 0x000fea000383ffff */
.L_x_6:
[----:B------:R-:W-:Y:S05]  /*0630*/  BSYNC.RECONVERGENT B0 ;  /* 0x0000000000007941 */ /* 0x000fea0003800200 */
.L_x_5:
[----:B------:R-:W-:Y:S05]  /*0640*/  @!P3 EXIT ;  /* 0x000000000000b94d */ /* 0x000fea0003800000 */
[C---:B------:R-:W-:Y:S02]  /*0650*/  IADD3 R9, P0, PT, -R5.reuse, R8, RZ ;  /* 0x0000000805097210 */ /* 0x040fe40007f1e1ff */
[----:B--2---:R-:W-:-:S03]  /*0660*/  LEA R13, P3, R5, R6, 0x2 ;  /* 0x00000006050d7211 */ /* 0x004fc600078610ff */
[--C-:B01----:R-:W-:Y:S01]  /*0670*/  IMAD.X R10, R7, 0x1, ~R4.reuse, P0 ;  /* 0x00000001070a7824 */ /* 0x103fe200000e0e04 */
[----:B------:R-:W-:Y:S01]  /*0680*/  LEA.HI.X R15, R5, R3, R4, 0x2, P3 ;  /* 0x00000003050f7211 */ /* 0x000fe200018f1404 */
[----:B------:R-:W-:-:S03]  /*0690*/  IMAD.SHL.U32 R19, R9, 0x4, RZ ;  /* 0x0000000409137824 */ /* 0x000fc600078e00ff */
[----:B------:R-:W-:Y:S02]  /*06a0*/  SHF.L.U64.HI R17, R9, 0x2, R10 ;  /* 0x0000000209117819 */ /* 0x000fe4000001020a */
[----:B------:R-:W-:Y:S02]  /*06b0*/  ISETP.NE.U32.AND P0, PT, R19, RZ, PT ;  /* 0x000000ff1300720c */ /* 0x000fe40003f05070 */
[----:B------:R-:W-:Y:S02]  /*06c0*/  IADD3 R9, P1, PT, R5, R8, RZ ;  /* 0x0000000805097210 */ /* 0x000fe40007f3e0ff */
[----:B------:R-:W-:Y:S02]  /*06d0*/  ISETP.NE.AND.EX P0, PT, R17, RZ, PT, P0 ;  /* 0x000000ff1100720c */ /* 0x000fe40003f05300 */
[----:B------:R-:W-:Y:S01]  /*06e0*/  LEA R11, P2, R9, R0, 0x2 ;  /* 0x00000000090b7211 */ /* 0x000fe200078410ff */
[----:B------:R-:W-:-:S05]  /*06f0*/  IMAD.X R7, R4, 0x1, R7, P1 ;  /* 0x0000000104077824 */ /* 0x000fca00008e0607 */
[----:B------:R-:W-:-:S05]  /*0700*/  LEA.HI.X R7, R9, R2, R7, 0x2, P2 ;  /* 0x0000000209077211 */ /* 0x000fca00010f1407 */
[----:B------:R-:W-:Y:S05]  /*0710*/  @!P0 EXIT ;  /* 0x000000000000894d */ /* 0x000fea0003800000 */
[----:B------:R-:W-:Y:S02]  /*0720*/  IMAD.MOV.U32 R0, RZ, RZ, RZ ;  /* 0x000000ffff007224 */ /* 0x000fe400078e00ff */
[----:B------:R-:W-:-:S07]  /*0730*/  IMAD.MOV.U32 R6, RZ, RZ, RZ ;  /* 0x000000ffff067224 */ /* 0x000fce00078e00ff */
.L_x_8:
[----:B------:R-:W-:-:S05]  /*0740*/  IADD3 R2, P0, PT, R0, R13, RZ ;  /* 0x0000000d00027210 */ /* 0x000fca0007f1e0ff */
[----:B0-----:R-:W-:-:S06]  /*0750*/  IMAD.X R3, R6, 0x1, R15, P0 ;  /* 0x0000000106037824 */ /* 0x001fcc00000e060f */
        /* <DEDUP_REMOVED lines=9> */
[----:B------:R-:W-:Y:S05]  /*07f0*/  EXIT ;  /* 0x000000000000794d */ /* 0x000fea0003800000 */
.L_x_9:
[----:B------:R-:W-:-:S00]  /*0800*/  BRA `(.L_x_9) ;  /* 0xfffffffc00fc7947 */ /* 0x000fc0000383ffff */
[----:B------:R-:W-:-:S00]  /*0810*/  NOP ;  /* 0x0000000000007918 */ /* 0x000fc00000000000 */
        /* <DEDUP_REMOVED lines=14> */
.L_x_49:


//--------------------- .text._Z20gpu_shared_mergesortPiS_m --------------------------
	.section	.text._Z20gpu_shared_mergesortPiS_m,"ax",@progbits
	.align	128
        .global         _Z20gpu_shared_mergesortPiS_m
        .type           _Z20gpu_shared_mergesortPiS_m,@function
        .size           _Z20gpu_shared_mergesortPiS_m,(.L_x_48 - _Z20gpu_shared_mergesortPiS_m)
        .other          _Z20gpu_shared_mergesortPiS_m,@"STO_CUDA_ENTRY STV_DEFAULT"
_Z20gpu_shared_mergesortPiS_m:
.text._Z20gpu_shared_mergesortPiS_m:
[----:B------:R-:W-:Y:S01]  /*0000*/  LDC R1, c[0x0][0x37c] ;  /* 0x0000df00ff017b82 */ /* 0x000fe20000000800 */
[----:B------:R-:W0:Y:S01]  /*0010*/  LDCU UR4, c[0x0][0x394] ;  /* 0x00007280ff0477ac */ /* 0x000e220008000800 */
[----:B------:R-:W1:Y:S01]  /*0020*/  LDCU.64 UR12, c[0x0][0x358] ;  /* 0x00006b00ff0c77ac */ /* 0x000e620008000a00 */
[----:B------:R-:W2:Y:S01]  /*0030*/  LDCU UR5, c[0x0][0x370] ;  /* 0x00006e00ff0577ac */ /* 0x000ea20008000800 */
[----:B0-----:R-:W-:-:S03]  /*0040*/  UISETP.NE.U32.AND UP0, UPT, UR4, URZ, UPT ;  /* 0x000000ff0400728c */ /* 0x001fc6000bf05070 */
[----:B------:R-:W-:-:S06]  /*0050*/  UMOV UR4, URZ ;  /* 0x000000ff00047c82 */ /* 0x000fcc0008000000 */
[----:B-12---:R-:W-:Y:S05]  /*0060*/  BRA.U UP0, `(.L_x_10) ;  /* 0x0000000100547547 */ /* 0x006fea000b800000 */
[----:B------:R-:W0:Y:S01]  /*0070*/  I2F.U32.RP R0, UR5 ;  /* 0x0000000500007d06 */ /* 0x000e220008209000 */
[----:B------:R-:W1:Y:S01]  /*0080*/  LDC R6, c[0x0][0x390] ;  /* 0x0000e400ff067b82 */ /* 0x000e620000000800 */
[----:B------:R-:W-:-:S06]  /*0090*/  ISETP.NE.U32.AND P2, PT, RZ, UR5, PT ;  /* 0x00000005ff007c0c */ /* 0x000fcc000bf45070 */
[----:B0-----:R-:W0:Y:S02]  /*00a0*/  MUFU.RCP R0, R0 ;  /* 0x0000000000007308 */ /* 0x001e240000001000 */
[----:B0-----:R-:W-:-:S06]  /*00b0*/  VIADD R2, R0, 0xffffffe ;  /* 0x0ffffffe00027836 */ /* 0x001fcc0000000000 */
[----:B------:R0:W2:Y:S02]  /*00c0*/  F2I.FTZ.U32.TRUNC.NTZ R3, R2 ;  /* 0x0000000200037305 */ /* 0x0000a4000021f000 */
[----:B0-----:R-:W-:Y:S02]  /*00d0*/  IMAD.MOV.U32 R2, RZ, RZ, RZ ;  /* 0x000000ffff027224 */ /* 0x001fe400078e00ff */
[----:B--2---:R-:W-:-:S04]  /*00e0*/  IMAD.MOV R5, RZ, RZ, -R3 ;  /* 0x000000ffff057224 */ /* 0x004fc800078e0a03 */
[----:B------:R-:W-:-:S04]  /*00f0*/  IMAD R5, R5, UR5, RZ ;  /* 0x0000000505057c24 */ /* 0x000fc8000f8e02ff */
[----:B------:R-:W-:-:S04]  /*0100*/  IMAD.HI.U32 R3, R3, R5, R2 ;  /* 0x0000000503037227 */ /* 0x000fc800078e0002 */
[----:B------:R-:W-:Y:S02]  /*0110*/  IMAD.MOV.U32 R5, RZ, RZ, RZ ;  /* 0x000000ffff057224 */ /* 0x000fe400078e00ff */
[----:B-1----:R-:W-:-:S04]  /*0120*/  IMAD.HI.U32 R4, R3, R6, RZ ;  /* 0x0000000603047227 */ /* 0x002fc800078e00ff */
[----:B------:R-:W-:-:S04]  /*0130*/  IMAD.MOV R3, RZ, RZ, -R4 ;  /* 0x000000ffff037224 */ /* 0x000fc800078e0a04 */
[----:B------:R-:W-:-:S05]  /*0140*/  IMAD R0, R3, UR5, R6 ;  /* 0x0000000503007c24 */ /* 0x000fca000f8e0206 */
[----:B------:R-:W-:-:S13]  /*0150*/  ISETP.GE.U32.AND P0, PT, R0, UR5, PT ;  /* 0x0000000500007c0c */ /* 0x000fda000bf06070 */
[----:B------:R-:W-:Y:S02]  /*0160*/  @P0 VIADD R0, R0, -UR5 ;  /* 0x8000000500000c36 */ /* 0x000fe40008000000 */
[----:B------:R-:W-:-:S03]  /*0170*/  @P0 VIADD R4, R4, 0x1 ;  /* 0x0000000104040836 */ /* 0x000fc60000000000 */
[----:B------:R-:W-:-:S13]  /*0180*/  ISETP.GE.U32.AND P1, PT, R0, UR5, PT ;  /* 0x0000000500007c0c */ /* 0x000fda000bf26070 */
[----:B------:R-:W-:Y:S01]  /*0190*/  @P1 VIADD R4, R4, 0x1 ;  /* 0x0000000104041836 */ /* 0x000fe20000000000 */
[----:B------:R-:W-:Y:S01]  /*01a0*/  @!P2 LOP3.LUT R4, RZ, UR5, RZ, 0x33, !PT ;  /* 0x00000005ff04ac12 */ /* 0x000fe2000f8e33ff */
[----:B------:R-:W-:Y:S06]  /*01b0*/  BRA `(.L_x_11) ;  /* 0x00000000001c7947 */ /* 0x000fec0003800000 */
.L_x_10:
[----:B------:R-:W0:Y:S01]  /*01c0*/  LDC R3, c[0x0][0x390] ;  /* 0x0000e400ff037b82 */ /* 0x000e220000000800 */
[----:B------:R-:W-:Y:S01]  /*01d0*/  IMAD.U32 R15, RZ, RZ, UR5 ;  /* 0x00000005ff0f7e24 */ /* 0x000fe2000f8e00ff */
[----:B------:R-:W-:-:S06]  /*01e0*/  MOV R2, 0x210 ;  /* 0x0000021000027802 */ /* 0x000fcc0000000f00 */
[----:B------:R-:W1:Y:S02]  /*01f0*/  LDC R0, c[0x0][0x394] ;  /* 0x0000e500ff007b82 */ /* 0x000e640000000800 */
[----:B01----:R-:W-:Y:S05]  /*0200*/  CALL.REL.NOINC `($__internal_0_$__cuda_sm20_div_u64) ;  /* 0x0000001c00cc7944 */ /* 0x003fea0003c00000 */
[----:B------:R-:W-:Y:S02]  /*0210*/  IMAD.MOV.U32 R4, RZ, RZ, R9 ;  /* 0x000000ffff047224 */ /* 0x000fe400078e0009 */
[----:B------:R-:W-:-:S07]  /*0220*/  IMAD.MOV.U32 R5, RZ, RZ, R16 ;  /* 0x000000ffff057224 */ /* 0x000fce00078e0010 */
.L_x_11:
[----:B------:R-:W0:Y:S01]  /*0230*/  LDC R15, c[0x0][0x360] ;  /* 0x0000d800ff0f7b82 */ /* 0x000e220000000800 */
[----:B------:R-:W-:-:S13]  /*0240*/  ISETP.NE.U32.AND P0, PT, R5, RZ, PT ;  /* 0x000000ff0500720c */ /* 0x000fda0003f05070 */
[----:B------:R-:W-:Y:S05]  /*0250*/  @P0 BRA `(.L_x_12) ;  /* 0x0000000000500947 */ /* 0x000fea0003800000 */
[----:B0-----:R-:W0:Y:S01]  /*0260*/  I2F.U32.RP R0, R15 ;  /* 0x0000000f00007306 */ /* 0x001e220000209000 */
[----:B------:R-:W-:Y:S01]  /*0270*/  ISETP.NE.U32.AND P2, PT, R15, RZ, PT ;  /* 0x000000ff0f00720c */ /* 0x000fe20003f45070 */
[----:B------:R-:W-:-:S06]  /*0280*/  IMAD.MOV.U32 R16, RZ, RZ, RZ ;  /* 0x000000ffff107224 */ /* 0x000fcc00078e00ff */
[----:B0-----:R-:W0:Y:S02]  /*0290*/  MUFU.RCP R0, R0 ;  /* 0x0000000000007308 */ /* 0x001e240000001000 */
[----:B0-----:R-:W-:-:S06]  /*02a0*/  VIADD R2, R0, 0xffffffe ;  /* 0x0ffffffe00027836 */ /* 0x001fcc0000000000 */
[----:B------:R0:W1:Y:S02]  /*02b0*/  F2I.FTZ.U32.TRUNC.NTZ R3, R2 ;  /* 0x0000000200037305 */ /* 0x000064000021f000 */
[----:B0-----:R-:W-:Y:S02]  /*02c0*/  IMAD.MOV.U32 R2, RZ, RZ, RZ ;  /* 0x000000ffff027224 */ /* 0x001fe400078e00ff */
[----:B-1----:R-:W-:-:S04]  /*02d0*/  IMAD.MOV R6, RZ, RZ, -R3 ;  /* 0x000000ffff067224 */ /* 0x002fc800078e0a03 */
[----:B------:R-:W-:-:S04]  /*02e0*/  IMAD R7, R6, R15, RZ ;  /* 0x0000000f06077224 */ /* 0x000fc800078e02ff */
[----:B------:R-:W-:-:S06]  /*02f0*/  IMAD.HI.U32 R3, R3, R7, R2 ;  /* 0x0000000703037227 */ /* 0x000fcc00078e0002 */
[----:B------:R-:W-:-:S04]  /*0300*/  IMAD.HI.U32 R9, R3, R4, RZ ;  /* 0x0000000403097227 */ /* 0x000fc800078e00ff */
[----:B------:R-:W-:-:S04]  /*0310*/  IMAD.MOV R6, RZ, RZ, -R9 ;  /* 0x000000ffff067224 */ /* 0x000fc800078e0a09 */
[----:B------:R-:W-:-:S05]  /*0320*/  IMAD R6, R15, R6, R4 ;  /* 0x000000060f067224 */ /* 0x000fca00078e0204 */
[----:B------:R-:W-:-:S13]  /*0330*/  ISETP.GE.U32.AND P0, PT, R6, R15, PT ;  /* 0x0000000f0600720c */ /* 0x000fda0003f06070 */
[----:B------:R-:W-:Y:S02]  /*0340*/  @P0 IMAD.IADD R6, R6, 0x1, -R15 ;  /* 0x0000000106060824 */ /* 0x000fe400078e0a0f */
[----:B------:R-:W-:-:S03]  /*0350*/  @P0 VIADD R9, R9, 0x1 ;  /* 0x0000000109090836 */ /* 0x000fc60000000000 */
[----:B------:R-:W-:-:S13]  /*0360*/  ISETP.GE.U32.AND P1, PT, R6, R15, PT ;  /* 0x0000000f0600720c */ /* 0x000fda0003f26070 */
[----:B------:R-:W-:Y:S01]  /*0370*/  @P1 VIADD R9, R9, 0x1 ;  /* 0x0000000109091836 */ /* 0x000fe20000000000 */
[----:B------:R-:W-:Y:S01]  /*0380*/  @!P2 LOP3.LUT R9, RZ, R15, RZ, 0x33, !PT ;  /* 0x0000000fff09a212 */ /* 0x000fe200078e33ff */
[----:B------:R-:W-:Y:S06]  /*0390*/  BRA `(.L_x_13) ;  /* 0x0000000000107947 */ /* 0x000fec0003800000 */
.L_x_12:
[----:B------:R-:W-:Y:S01]  /*03a0*/  IMAD.MOV.U32 R3, RZ, RZ, R4 ;  /* 0x000000ffff037224 */ /* 0x000fe200078e0004 */
[----:B------:R-:W-:Y:S01]  /*03b0*/  MOV R2, 0x3e0 ;  /* 0x000003e000027802 */ /* 0x000fe20000000f00 */
[----:B------:R-:W-:-:S07]  /*03c0*/  IMAD.MOV.U32 R0, RZ, RZ, R5 ;  /* 0x000000ffff007224 */ /* 0x000fce00078e0005 */
[----:B0-----:R-:W-:Y:S05]  /*03d0*/  CALL.REL.NOINC `($__internal_0_$__cuda_sm20_div_u64) ;  /* 0x0000001c00587944 */ /* 0x001fea0003c00000 */
.L_x_13:
[----:B------:R-:W0:Y:S01]  /*03e0*/  S2R R2, SR_TID.X ;  /* 0x0000000000027919 */ /* 0x000e220000002100 */
[----:B------:R-:W0:Y:S01]  /*03f0*/  S2UR UR4, SR_CTAID.X ;  /* 0x00000000000479c3 */ /* 0x000e220000002500 */
[----:B------:R-:W1:Y:S01]  /*0400*/  LDCU.64 UR8, c[0x0][0x380] ;  /* 0x00007000ff0877ac */ /* 0x000e620008000a00 */
[C---:B------:R-:W-:Y:S01]  /*0410*/  IMAD.SHL.U32 R8, R9.reuse, 0x4, RZ ;  /* 0x0000000409087824 */ /* 0x040fe200078e00ff */
[----:B------:R-:W-:Y:S01]  /*0420*/  SHF.L.U64.HI R7, R9, 0x2, R16 ;  /* 0x0000000209077819 */ /* 0x000fe20000010210 */
[----:B------:R-:W-:-:S03]  /*0430*/  UMOV UR6, 0x400 ;  /* 0x0000040000067882 */ /* 0x000fc60000000000 */
[----:B------:R-:W-:Y:S01]  /*0440*/  ISETP.NE.U32.AND P0, PT, R8, RZ, PT ;  /* 0x000000ff0800720c */ /* 0x000fe20003f05070 */
[----:B------:R-:W2:Y:S03]  /*0450*/  S2UR UR7, SR_CgaCtaId ;  /* 0x00000000000779c3 */ /* 0x000ea60000008800 */
[----:B------:R-:W-:Y:S01]  /*0460*/  ISETP.NE.AND.EX P0, PT, R7, RZ, PT, P0 ;  /* 0x000000ff0700720c */ /* 0x000fe20003f05300 */
[----:B0-----:R-:W-:Y:S01]  /*0470*/  IMAD R10, R15, UR4, R2 ;  /* 0x000000040f0a7c24 */ /* 0x001fe2000f8e0202 */
[----:B--2---:R-:W-:Y:S01]  /*0480*/  ULEA UR10, UR7, UR6, 0x18 ;  /* 0x00000006070a7291 */ /* 0x004fe2000f8ec0ff */
[C---:B------:R-:W-:Y:S02]  /*0490*/  IMAD R17, R16.reuse, R2, RZ ;  /* 0x0000000210117224 */ /* 0x040fe400078e02ff */
[-C--:B------:R-:W-:Y:S02]  /*04a0*/  IMAD R13, R16, R10.reuse, RZ ;  /* 0x0000000a100d7224 */ /* 0x080fe400078e02ff */
[----:B------:R-:W-:-:S04]  /*04b0*/  IMAD.WIDE.U32 R10, R9, R10, RZ ;  /* 0x0000000a090a7225 */ /* 0x000fc800078e00ff */
[----:B------:R-:W-:Y:S01]  /*04c0*/  IMAD.IADD R11, R11, 0x1, R13 ;  /* 0x000000010b0b7824 */ /* 0x000fe200078e020d */
[----:B-1----:R-:W-:Y:S01]  /*04d0*/  LEA R6, P1, R10, UR8, 0x2 ;  /* 0x000000080a067c11 */ /* 0x002fe2000f8210ff */
[----:B------:R-:W-:-:S03]  /*04e0*/  IMAD.WIDE.U32 R2, R9, R2, RZ ;  /* 0x0000000209027225 */ /* 0x000fc600078e00ff */
[----:B------:R-:W-:Y:S01]  /*04f0*/  LEA.HI.X R0, R10, UR9, R11, 0x2, P1 ;  /* 0x000000090a007c11 */ /* 0x000fe200088f140b */
[----:B------:R-:W-:Y:S01]  /*0500*/  IMAD.IADD R17, R3, 0x1, R17 ;  /* 0x0000000103117824 */ /* 0x000fe200078e0211 */
[----:B------:R-:W-:Y:S01]  /*0510*/  LEA R14, R2, UR10, 0x2 ;  /* 0x0000000a020e7c11 */ /* 0x000fe2000f8e10ff */
[----:B------:R-:W-:Y:S06]  /*0520*/  @!P0 BRA `(.L_x_14) ;  /* 0x0000000000fc8947 */ /* 0x000fec0003800000 */
[----:B------:R-:W-:Y:S02]  /*0530*/  ISETP.GT.U32.AND P0, PT, R8, RZ, PT ;  /* 0x000000ff0800720c */ /* 0x000fe40003f04070 */
[----:B------:R-:W-:Y:S02]  /*0540*/  CS2R R18, SRZ ;  /* 0x0000000000127805 */ /* 0x000fe4000001ff00 */
[----:B------:R-:W-:-:S13]  /*0550*/  ISETP.GT.U32.AND.EX P0, PT, R7, RZ, PT, P0 ;  /* 0x000000ff0700720c */ /* 0x000fda0003f04100 */
[----:B------:R-:W-:-:S05]  /*0560*/  @!P0 IADD3 R10, P1, PT, R19, R6, RZ ;  /* 0x00000006130a8210 */ /* 0x000fca0007f3e0ff */
[----:B------:R-:W-:-:S05]  /*0570*/  @!P0 IMAD.X R11, R18, 0x1, R0, P1 ;  /* 0x00000001120b8824 */ /* 0x000fca00008e0600 */
[----:B------:R-:W2:Y:S01]  /*0580*/  @!P0 LDG.E.U8 R10, desc[UR12][R10.64] ;  /* 0x0000000c0a0a8981 */ /* 0x000ea2000c1e1100 */
[----:B------:R-:W-:Y:S02]  /*0590*/  @!P0 IMAD.IADD R13, R14, 0x1, R19 ;  /* 0x000000010e0d8824 */ /* 0x000fe400078e0213 */
[----:B------:R-:W-:Y:S02]  /*05a0*/  @!P0 IMAD.MOV.U32 R19, RZ, RZ, 0x1 ;  /* 0x00000001ff138424 */ /* 0x000fe400078e00ff */
[----:B------:R-:W-:-:S03]  /*05b0*/  @!P0 IMAD.MOV.U32 R18, RZ, RZ, RZ ;  /* 0x000000ffff128224 */ /* 0x000fc600078e00ff */
[----:B------:R-:W-:Y:S02]  /*05c0*/  IADD3 R12, P3, PT, -R19, R8, RZ ;  /* 0x00000008130c7210 */ /* 0x000fe40007f7e1ff */
[----:B------:R-:W-:Y:S02]  /*05d0*/  ISETP.GT.U32.AND P1, PT, R8, R19, PT ;  /* 0x000000130800720c */ /* 0x000fe40003f24070 */
[----:B------:R-:W-:Y:S01]  /*05e0*/  ISETP.LE.U32.AND P2, PT, R12, 0x3, PT ;  /* 0x000000030c00780c */ /* 0x000fe20003f43070 */
[C---:B------:R-:W-:Y:S01]  /*05f0*/  IMAD.X R12, R7.reuse, 0x1, ~R18, P3 ;  /* 0x00000001070c7824 */ /* 0x040fe200018e0e12 */
[----:B------:R-:W-:-:S04]  /*0600*/  ISETP.GT.U32.AND.EX P1, PT, R7, R18, PT, P1 ;  /* 0x000000120700720c */ /* 0x000fc80003f24110 */
[----:B------:R-:W-:Y:S01]  /*0610*/  ISETP.LE.U32.OR.EX P1, PT, R12, RZ, !P1, P2 ;  /* 0x000000ff0c00720c */ /* 0x000fe20004f23520 */
[----:B--2---:R0:W-:-:S12]  /*0620*/  @!P0 STS.U8 [R13], R10 ;  /* 0x0000000a0d008388 */ /* 0x0041d80000000000 */
[----:B------:R-:W-:Y:S05]  /*0630*/  @P1 BRA `(.L_x_15) ;  /* 0x0000000000581947 */ /* 0x000fea0003800000 */
[----:B------:R-:W-:Y:S02]  /*0640*/  IADD3 R26, P1, PT, R8, -0x3, RZ ;  /* 0xfffffffd081a7810 */ /* 0x000fe40007f3e0ff */
[----:B------:R-:W-:Y:S02]  /*0650*/  PLOP3.LUT P0, PT, PT, PT, PT, 0x8, 0x80 ;  /* 0x000000000080781c */ /* 0x000fe40003f0e170 */
[----:B------:R-:W-:-:S11]  /*0660*/  IADD3.X R27, PT, PT, R7, -0x1, RZ, P1, !PT ;  /* 0xffffffff071b7810 */ /* 0x000fd60000ffe4ff */
.L_x_16:
[----:B0-----:R-:W-:-:S05]  /*0670*/  IADD3 R10, P1, PT, R19, R6, RZ ;  /* 0x00000006130a7210 */ /* 0x001fca0007f3e0ff */
[----:B------:R-:W-:-:S05]  /*0680*/  IMAD.X R11, R18, 0x1, R0, P1 ;  /* 0x00000001120b7824 */ /* 0x000fca00008e0600 */
[----:B-1----:R-:W2:Y:S04]  /*0690*/  LDG.E.U8 R12, desc[UR12][R10.64] ;  /* 0x0000000c0a0c7981 */ /* 0x002ea8000c1e1100 */
[----:B------:R-:W3:Y:S04]  /*06a0*/  LDG.E.U8 R20, desc[UR12][R10.64+0x1] ;  /* 0x0000010c0a147981 */ /* 0x000ee8000c1e1100 */
[----:B------:R-:W4:Y:S04]  /*06b0*/  LDG.E.U8 R22, desc[UR12][R10.64+0x2] ;  /* 0x0000020c0a167981 */ /* 0x000f28000c1e1100 */
[----:B------:R-:W5:Y:S01]  /*06c0*/  LDG.E.U8 R24, desc[UR12][R10.64+0x3] ;  /* 0x0000030c0a187981 */ /* 0x000f62000c1e1100 */
[C-C-:B------:R-:W-:Y:S01]  /*06d0*/  IMAD.IADD R13, R14.reuse, 0x1, R19.reuse ;  /* 0x000000010e0d7824 */ /* 0x140fe200078e0213 */
[----:B------:R-:W-:-:S02]  /*06e0*/  IADD3 R21, PT, PT, R14, 0x1, R19 ;  /* 0x000000010e157810 */ /* 0x000fc40007ffe013 */
[C-C-:B------:R-:W-:Y:S02]  /*06f0*/  IADD3 R23, PT, PT, R14.reuse, 0x2, R19.reuse ;  /* 0x000000020e177810 */ /* 0x140fe40007ffe013 */
[----:B------:R-:W-:Y:S02]  /*0700*/  IADD3 R25, PT, PT, R14, 0x3, R19 ;  /* 0x000000030e197810 */ /* 0x000fe40007ffe013 */
[----:B------:R-:W-:-:S05]  /*0710*/  IADD3 R19, P1, PT, R19, 0x4, RZ ;  /* 0x0000000413137810 */ /* 0x000fca0007f3e0ff */
[----:B------:R-:W-:Y:S01]  /*0720*/  IMAD.X R18, RZ, RZ, R18, P1 ;  /* 0x000000ffff127224 */ /* 0x000fe200008e0612 */
[----:B------:R-:W-:-:S04]  /*0730*/  ISETP.GE.U32.AND P1, PT, R19, R26, PT ;  /* 0x0000001a1300720c */ /* 0x000fc80003f26070 */
[----:B------:R-:W-:Y:S01]  /*0740*/  ISETP.GE.U32.AND.EX P1, PT, R18, R27, PT, P1 ;  /* 0x0000001b1200720c */ /* 0x000fe20003f26110 */
[----:B--2---:R1:W-:Y:S04]  /*0750*/  STS.U8 [R13], R12 ;  /* 0x0000000c0d007388 */ /* 0x0043e80000000000 */
[----:B---3--:R1:W-:Y:S04]  /*0760*/  STS.U8 [R21], R20 ;  /* 0x0000001415007388 */ /* 0x0083e80000000000 */
[----:B----4-:R1:W-:Y:S04]  /*0770*/  STS.U8 [R23], R22 ;  /* 0x0000001617007388 */ /* 0x0103e80000000000 */
[----:B-----5:R1:W-:Y:S01]  /*0780*/  STS.U8 [R25], R24 ;  /* 0x0000001819007388 */ /* 0x0203e20000000000 */
[----:B------:R-:W-:Y:S05]  /*0790*/  @!P1 BRA `(.L_x_16) ;  /* 0xfffffffc00b49947 */ /* 0x000fea000383ffff */
.L_x_15:
[----:B0-----:R-:W-:Y:S02]  /*07a0*/  IADD3 R10, P3, PT, -R19, R8, RZ ;  /* 0x00000008130a7210 */ /* 0x001fe40007f7e1ff */
[----:B------:R-:W-:Y:S02]  /*07b0*/  ISETP.GT.U32.AND P2, PT, R8, R19, PT ;  /* 0x000000130800720c */ /* 0x000fe40003f44070 */
[----:B------:R-:W-:Y:S01]  /*07c0*/  ISETP.LE.U32.AND P1, PT, R10, 0x1, PT ;  /* 0x000000010a00780c */ /* 0x000fe20003f23070 */
[C---:B------:R-:W-:Y:S01]  /*07d0*/  IMAD.X R10, R7.reuse, 0x1, ~R18, P3 ;  /* 0x00000001070a7824 */ /* 0x040fe200018e0e12 */
[----:B------:R-:W-:-:S04]  /*07e0*/  ISETP.GT.U32.AND.EX P2, PT, R7, R18, PT, P2 ;  /* 0x000000120700720c */ /* 0x000fc80003f44120 */
[----:B------:R-:W-:-:S13]  /*07f0*/  ISETP.LE.U32.OR.EX P1, PT, R10, RZ, !P2, P1 ;  /* 0x000000ff0a00720c */ /* 0x000fda0005723510 */
[C---:B------:R-:W-:Y:S01]  /*0800*/  @!P1 IADD3 R10, P3, PT, R19.reuse, R6, RZ ;  /* 0x00000006130a9210 */ /* 0x040fe20007f7e0ff */
[C-C-:B-1----:R-:W-:Y:S01]  /*0810*/  @!P1 IMAD.IADD R23, R14.reuse, 0x1, R19.reuse ;  /* 0x000000010e179824 */ /* 0x142fe200078e0213 */
[----:B------:R-:W-:Y:S02]  /*0820*/  @!P1 IADD3 R21, PT, PT, R14, 0x1, R19 ;  /* 0x000000010e159810 */ /* 0x000fe40007ffe013 */
[----:B------:R-:W-:Y:S01]  /*0830*/  @!P1 IADD3 R19, P2, PT, R19, 0x2, RZ ;  /* 0x0000000213139810 */ /* 0x000fe20007f5e0ff */
[----:B------:R-:W-:Y:S01]  /*0840*/  @!P1 IMAD.X R11, R18, 0x1, R0, P3 ;  /* 0x00000001120b9824 */ /* 0x000fe200018e0600 */
[----:B------:R-:W-:-:S03]  /*0850*/  @!P1 PLOP3.LUT P0, PT, PT, PT, PT, 0x8, 0x80 ;  /* 0x000000000080981c */ /* 0x000fc60003f0e170 */
[----:B------:R-:W-:Y:S01]  /*0860*/  @!P1 IMAD.X R18, RZ, RZ, R18, P2 ;  /* 0x000000ffff129224 */ /* 0x000fe200010e0612 */
[----:B------:R-:W-:Y:S01]  /*0870*/  ISETP.LT.U32.AND P2, PT, R19, R8, PT ;  /* 0x000000081300720c */ /* 0x000fe20003f41070 */
[----:B------:R-:W2:Y:S03]  /*0880*/  @!P1 LDG.E.U8 R20, desc[UR12][R10.64+0x1] ;  /* 0x0000010c0a149981 */ /* 0x000ea6000c1e1100 */
[----:B------:R-:W-:-:S13]  /*0890*/  ISETP.LT.U32.OR.EX P0, PT, R18, R7, P0, P2 ;  /* 0x000000071200720c */ /* 0x000fda0000701520 */
[----:B------:R-:W-:-:S05]  /*08a0*/  @P0 IADD3 R12, P2, PT, R19, R6, RZ ;  /* 0x00000006130c0210 */ /* 0x000fca0007f5e0ff */
[----:B------:R-:W-:Y:S02]  /*08b0*/  @P0 IMAD.X R13, R18, 0x1, R0, P2 ;  /* 0x00000001120d0824 */ /* 0x000fe400010e0600 */
[----:B------:R-:W3:Y:S04]  /*08c0*/  @!P1 LDG.E.U8 R18, desc[UR12][R10.64] ;  /* 0x0000000c0a129981 */ /* 0x000ee8000c1e1100 */
[----:B------:R-:W4:Y:S01]  /*08d0*/  @P0 LDG.E.U8 R12, desc[UR12][R12.64] ;  /* 0x0000000c0c0c0981 */ /* 0x000f22000c1e1100 */
[----:B------:R-:W-:-:S03]  /*08e0*/  @P0 IMAD.IADD R19, R14, 0x1, R19 ;  /* 0x000000010e130824 */ /* 0x000fc600078e0213 */
[----:B---3--:R0:W-:Y:S04]  /*08f0*/  @!P1 STS.U8 [R23], R18 ;  /* 0x0000001217009388 */ /* 0x0081e80000000000 */
[----:B--2---:R0:W-:Y:S04]  /*0900*/  @!P1 STS.U8 [R21], R20 ;  /* 0x0000001415009388 */ /* 0x0041e80000000000 */
[----:B----4-:R0:W-:Y:S02]  /*0910*/  @P0 STS.U8 [R19], R12 ;  /* 0x0000000c13000388 */ /* 0x0101e40000000000 */
.L_x_14:
[----:B------:R-:W1:Y:S02]  /*0920*/  LDCU.64 UR4, c[0x0][0x390] ;  /* 0x00007200ff0477ac */ /* 0x000e640008000a00 */
[----:B-1----:R-:W-:-:S04]  /*0930*/  ISETP.GE.U32.AND P0, PT, R2, UR4, PT ;  /* 0x0000000402007c0c */ /* 0x002fc8000bf06070 */
[----:B------:R-:W-:-:S13]  /*0940*/  ISETP.GE.U32.AND.EX P0, PT, R17, UR5, PT, P0 ;  /* 0x0000000511007c0c */ /* 0x000fda000bf06100 */
[----:B------:R-:W-:Y:S05]  /*0950*/  @P0 EXIT ;  /* 0x000000000000094d */ /* 0x000fea0003800000 */
[----:B------:R-:W-:Y:S01]  /*0960*/  BAR.SYNC.DEFER_BLOCKING 0x0 ;  /* 0x0000000000007b1d */ /* 0x000fe20000010000 */
[----:B------:R-:W-:Y:S01]  /*0970*/  ISETP.GE.U32.AND P0, PT, R4, R15, PT ;  /* 0x0000000f0400720c */ /* 0x000fe20003f06070 */
[----:B------:R-:W-:Y:S01]  /*0980*/  UPLOP3.LUT UP0, UPT, UPT, UPT, UPT, 0x40, 0x4 ;  /* 0x000000000004789c */ /* 0x000fe20003f0e870 */
[----:B------:R-:W-:Y:S02]  /*0990*/  ISETP.NE.U32.AND P1, PT, R9, 0x1, PT ;  /* 0x000000010900780c */ /* 0x000fe40003f25070 */
[----:B------:R-:W-:Y:S02]  /*09a0*/  ISETP.GE.U32.AND.EX P0, PT, R5, RZ, PT, P0 ;  /* 0x000000ff0500720c */ /* 0x000fe40003f06100 */
[----:B------:R-:W-:-:S04]  /*09b0*/  ISETP.NE.AND.EX P1, PT, R16, RZ, PT, P1 ;  /* 0x000000ff1000720c */ /* 0x000fc80003f25310 */
[----:B------:R-:W-:-:S13]  /*09c0*/  PLOP3.LUT P0, PT, P0, P1, PT, 0x2f, 0xf2 ;  /* 0x0000000000f2781c */ /* 0x000fda0000702577 */
[----:B------:R-:W-:Y:S05]  /*09d0*/  @P0 BRA `(.L_x_17) ;  /* 0x0000000800080947 */ /* 0x000fea0003800000 */
[----:B------:R-:W-:Y:S01]  /*09e0*/  UIADD3 UR6, UPT, UPT, UR6, 0x4000, URZ ;  /* 0x0000400006067890 */ /* 0x000fe2000fffe0ff */
[----:B------:R-:W-:Y:S01]  /*09f0*/  IADD3 R25, P0, PT, R9, -0x1, RZ ;  /* 0xffffffff09197810 */ /* 0x000fe20007f1e0ff */
[----:B------:R-:W-:Y:S01]  /*0a00*/  UMOV UR4, URZ ;  /* 0x000000ff00047c82 */ /* 0x000fe20008000000 */
[----:B------:R-:W-:Y:S01]  /*0a10*/  UMOV UR11, 0x1 ;  /* 0x00000001000b7882 */ /* 0x000fe20000000000 */
[----:B------:R-:W-:Y:S01]  /*0a20*/  ULEA UR6, UR7, UR6, 0x18 ;  /* 0x0000000607067291 */ /* 0x000fe2000f8ec0ff */
[----:B------:R-:W-:Y:S01]  /*0a30*/  IADD3.X R10, PT, PT, R16, -0x1, RZ, P0, !PT ;  /* 0xffffffff100a7810 */ /* 0x000fe200007fe4ff */
[----:B------:R-:W-:-:S04]  /*0a40*/  UMOV UR5, URZ ;  /* 0x000000ff00057c82 */ /* 0x000fc80008000000 */
[----:B------:R-:W-:-:S07]  /*0a50*/  LEA R11, R2, UR6, 0x2 ;  /* 0x00000006020b7c11 */ /* 0x000fce000f8e10ff */
.L_x_28:
[----:B------:R-:W-:Y:S01]  /*0a60*/  UISETP.NE.U32.AND UP0, UPT, UR11, URZ, UPT ;  /* 0x000000ff0b00728c */ /* 0x000fe2000bf05070 */
[----:B------:R-:W-:-:S03]  /*0a70*/  UMOV UR8, UR4 ;  /* 0x0000000400087c82 */ /* 0x000fc60008000000 */
[----:B------:R-:W-:-:S09]  /*0a80*/  UISETP.NE.AND.EX UP0, UPT, UR5, URZ, UPT, UP0 ;  /* 0x000000ff0500728c */ /* 0x000fd2000bf05300 */
[----:B------:R-:W-:Y:S05]  /*0a90*/  BRA.U !UP0, `(.L_x_18) ;  /* 0x0000000508887547 */ /* 0x000fea000b800000 */
[----:B------:R-:W-:Y:S02]  /*0aa0*/  IMAD.MOV.U32 R15, RZ, RZ, RZ ;  /* 0x000000ffff0f7224 */ /* 0x000fe400078e00ff */
[----:B------:R-:W-:-:S07]  /*0ab0*/  IMAD.MOV.U32 R17, RZ, RZ, RZ ;  /* 0x000000ffff117224 */ /* 0x000fce00078e00ff */
.L_x_27:
[C---:B------:R-:W-:Y:S01]  /*0ac0*/  IADD3 R13, P0, PT, R15.reuse, UR11, RZ ;  /* 0x0000000b0f0d7c10 */ /* 0x040fe2000ff1e0ff */
[----:B------:R-:W-:Y:S01]  /*0ad0*/  BSSY.RECONVERGENT B0, `(.L_x_19) ;  /* 0x000001e000007945 */ /* 0x000fe20003800200 */
[C-C-:B0-----:R-:W-:Y:S01]  /*0ae0*/  IMAD R21, R15.reuse, 0x4, R14.reuse ;  /* 0x000000040f157824 */ /* 0x141fe200078e020e */
[----:B------:R-:W-:Y:S01]  /*0af0*/  CS2R R18, SRZ ;  /* 0x0000000000127805 */ /* 0x000fe2000001ff00 */
[----:B------:R-:W-:Y:S01]  /*0b00*/  IMAD R12, R15, 0x4, R11 ;  /* 0x000000040f0c7824 */ /* 0x000fe200078e020b */
[----:B------:R-:W-:Y:S01]  /*0b10*/  IADD3.X R17, PT, PT, R17, UR5, RZ, P0, !PT ;  /* 0x0000000511117c10 */ /* 0x000fe200087fe4ff */
[----:B------:R-:W-:Y:S02]  /*0b20*/  IMAD.MOV.U32 R15, RZ, RZ, RZ ;  /* 0x000000ffff0f7224 */ /* 0x000fe400078e00ff */
[----:B------:R-:W-:Y:S02]  /*0b30*/  IMAD.MOV.U32 R20, RZ, RZ, RZ ;  /* 0x000000ffff147224 */ /* 0x000fe400078e00ff */
[----:B------:R-:W-:-:S07]  /*0b40*/  IMAD R22, R13, 0x4, R14 ;  /* 0x000000040d167824 */ /* 0x000fce00078e020e */
.L_x_20:
[----:B------:R-:W-:Y:S02]  /*0b50*/  IMAD R23, R20, 0x4, R21 ;  /* 0x0000000414177824 */ /* 0x000fe400078e0215 */
[----:B------:R-:W-:-:S03]  /*0b60*/  IMAD R24, R15, 0x4, R22 ;  /* 0x000000040f187824 */ /* 0x000fc600078e0216 */
[----:B------:R-:W-:Y:S04]  /*0b70*/  LDS R26, [R23] ;  /* 0x00000000171a7984 */ /* 0x000fe80000000800 */
[----:B------:R-:W0:Y:S02]  /*0b80*/  LDS R29, [R24] ;  /* 0x00000000181d7984 */ /* 0x000e240000000800 */
[----:B0-----:R-:W-:-:S13]  /*0b90*/  ISETP.GE.AND P1, PT, R26, R29, PT ;  /* 0x0000001d1a00720c */ /* 0x001fda0003f26270 */
[C---:B------:R-:W-:Y:S01]  /*0ba0*/  @!P1 IMAD.IADD R27, R20.reuse, 0x1, R15 ;  /* 0x00000001141b9824 */ /* 0x040fe200078e020f */
[----:B------:R-:W-:-:S03]  /*0bb0*/  @!P1 IADD3 R20, P0, PT, R20, 0x1, RZ ;  /* 0x0000000114149810 */ /* 0x000fc60007f1e0ff */
[--C-:B------:R-:W-:Y:S02]  /*0bc0*/  @!P1 IMAD R27, R27, 0x4, R12.reuse ;  /* 0x000000041b1b9824 */ /* 0x100fe400078e020c */
[----:B------:R-:W-:Y:S01]  /*0bd0*/  @P1 IMAD.IADD R28, R20, 0x1, R15 ;  /* 0x00000001141c1824 */ /* 0x000fe200078e020f */
[----:B------:R-:W-:Y:S01]  /*0be0*/  @P1 IADD3 R15, P2, PT, R15, 0x1, RZ ;  /* 0x000000010f0f1810 */ /* 0x000fe20007f5e0ff */
[----:B------:R-:W-:Y:S01]  /*0bf0*/  @!P1 IMAD.X R19, RZ, RZ, R19, P0 ;  /* 0x000000ffff139224 */ /* 0x000fe200000e0613 */
[----:B------:R0:W-:Y:S01]  /*0c00*/  @!P1 STS [R27], R26 ;  /* 0x0000001a1b009388 */ /* 0x0001e20000000800 */
[----:B------:R-:W-:Y:S01]  /*0c10*/  @P1 IMAD R28, R28, 0x4, R12 ;  /* 0x000000041c1c1824 */ /* 0x000fe200078e020c */
[----:B------:R-:W-:Y:S01]  /*0c20*/  ISETP.GT.U32.AND P0, PT, R20, R15, PT ;  /* 0x0000000f1400720c */ /* 0x000fe20003f04070 */
[----:B------:R-:W-:-:S03]  /*0c30*/  @P1 IMAD.X R18, RZ, RZ, R18, P2 ;  /* 0x000000ffff121224 */ /* 0x000fc600010e0612 */
[----:B------:R0:W-:Y:S02]  /*0c40*/  @P1 STS [R28], R29 ;  /* 0x0000001d1c001388 */ /* 0x0001e40000000800 */
[----:B------:R-:W-:-:S04]  /*0c50*/  ISETP.GT.U32.AND.EX P0, PT, R19, R18, PT, P0 ;  /* 0x000000121300720c */ /* 0x000fc80003f04100 */
[----:B------:R-:W-:-:S04]  /*0c60*/  SEL R23, R20, R15, P0 ;  /* 0x0000000f14177207 */ /* 0x000fc80000000000 */
[----:B------:R-:W-:Y:S02]  /*0c70*/  ISETP.GE.U32.AND P1, PT, R23, UR11, PT ;  /* 0x0000000b17007c0c */ /* 0x000fe4000bf26070 */
[----:B------:R-:W-:-:S04]  /*0c80*/  SEL R23, R19, R18, P0 ;  /* 0x0000001213177207 */ /* 0x000fc80000000000 */
[----:B------:R-:W-:-:S13]  /*0c90*/  ISETP.GE.U32.AND.EX P0, PT, R23, UR5, PT, P1 ;  /* 0x0000000517007c0c */ /* 0x000fda000bf06110 */
[----:B0-----:R-:W-:Y:S05]  /*0ca0*/  @!P0 BRA `(.L_x_20) ;  /* 0xfffffffc00a88947 */ /* 0x001fea000383ffff */
[----:B------:R-:W-:Y:S05]  /*0cb0*/  BSYNC.RECONVERGENT B0 ;  /* 0x0000000000007941 */ /* 0x000fea0003800200 */
.L_x_19:
[----:B------:R-:W-:Y:S01]  /*0cc0*/  IMAD.U32 R22, RZ, RZ, UR5 ;  /* 0x00000005ff167e24 */ /* 0x000fe2000f8e00ff */
[----:B------:R-:W-:Y:S01]  /*0cd0*/  ISETP.LT.U32.AND P0, PT, R20, UR11, PT ;  /* 0x0000000b14007c0c */ /* 0x000fe2000bf01070 */
[----:B------:R-:W-:Y:S03]  /*0ce0*/  BSSY.RECONVERGENT B0, `(.L_x_21) ;  /* 0x0000018000007945 */ /* 0x000fe60003800200 */
[----:B------:R-:W-:-:S13]  /*0cf0*/  ISETP.GT.U32.AND.EX P0, PT, R22, R19, PT, P0 ;  /* 0x000000131600720c */ /* 0x000fda0003f04100 */
[----:B------:R-:W-:Y:S05]  /*0d00*/  @!P0 BRA `(.L_x_22) ;  /* 0x0000000000548947 */ /* 0x000fea0003800000 */
[C---:B------:R-:W-:Y:S01]  /*0d10*/  IADD3 R22, P0, PT, -R20.reuse, UR11, RZ ;  /* 0x0000000b14167c10 */ /* 0x040fe2000ff1e1ff */
[----:B------:R-:W-:-:S03]  /*0d20*/  IMAD R21, R20, 0x4, R21 ;  /* 0x0000000414157824 */ /* 0x000fc600078e0215 */
[----:B------:R-:W-:Y:S01]  /*0d30*/  IADD3.X R23, PT, PT, ~R19, UR5, RZ, P0, !PT ;  /* 0x0000000513177c10 */ /* 0x000fe200087fe5ff */
[----:B------:R-:W-:-:S03]  /*0d40*/  IMAD.SHL.U32 R19, R22, 0x4, RZ ;  /* 0x0000000416137824 */ /* 0x000fc600078e00ff */
[----:B------:R-:W-:Y:S02]  /*0d50*/  SHF.L.U64.HI R22, R22, 0x2, R23 ;  /* 0x0000000216167819 */ /* 0x000fe40000010217 */
[----:B------:R-:W-:-:S04]  /*0d60*/  ISETP.NE.U32.AND P0, PT, R19, RZ, PT ;  /* 0x000000ff1300720c */ /* 0x000fc80003f05070 */
[----:B------:R-:W-:-:S13]  /*0d70*/  ISETP.NE.AND.EX P0, PT, R22, RZ, PT, P0 ;  /* 0x000000ff1600720c */ /* 0x000fda0003f05300 */
[----:B------:R-:W-:Y:S05]  /*0d80*/  @!P0 BRA `(.L_x_22) ;  /* 0x0000000000348947 */ /* 0x000fea0003800000 */
[----:B------:R-:W-:Y:S02]  /*0d90*/  IMAD.IADD R29, R20, 0x1, R15 ;  /* 0x00000001141d7824 */ /* 0x000fe400078e020f */
[----:B------:R-:W-:Y:S02]  /*0da0*/  IMAD.MOV.U32 R24, RZ, RZ, RZ ;  /* 0x000000ffff187224 */ /* 0x000fe400078e00ff */
[----:B------:R-:W-:Y:S02]  /*0db0*/  IMAD R29, R29, 0x4, R12 ;  /* 0x000000041d1d7824 */ /* 0x000fe400078e020c */
[----:B------:R-:W-:-:S07]  /*0dc0*/  IMAD.MOV.U32 R27, RZ, RZ, RZ ;  /* 0x000000ffff1b7224 */ /* 0x000fce00078e00ff */
.L_x_23:
[--C-:B0-----:R-:W-:Y:S02]  /*0dd0*/  IMAD.IADD R20, R21, 0x1, R24.reuse ;  /* 0x0000000115147824 */ /* 0x101fe400078e0218 */
[----:B------:R-:W-:Y:S01]  /*0de0*/  IMAD.IADD R23, R29, 0x1, R24 ;  /* 0x000000011d177824 */ /* 0x000fe200078e0218 */
[----:B------:R-:W-:-:S03]  /*0df0*/  IADD3 R24, P0, PT, R24, 0x1, RZ ;  /* 0x0000000118187810 */ /* 0x000fc60007f1e0ff */
[----:B------:R-:W0:Y:S02]  /*0e00*/  LDS.U8 R20, [R20] ;  /* 0x0000000014147984 */ /* 0x000e240000000000 */
[----:B------:R-:W-:Y:S01]  /*0e10*/  IMAD.X R27, RZ, RZ, R27, P0 ;  /* 0x000000ffff1b7224 */ /* 0x000fe200000e061b */
[----:B------:R-:W-:-:S04]  /*0e20*/  ISETP.GE.U32.AND P0, PT, R24, R19, PT ;  /* 0x000000131800720c */ /* 0x000fc80003f06070 */
[----:B------:R-:W-:Y:S01]  /*0e30*/  ISETP.GE.U32.AND.EX P0, PT, R27, R22, PT, P0 ;  /* 0x000000161b00720c */ /* 0x000fe20003f06100 */
[----:B0-----:R0:W-:-:S12]  /*0e40*/  STS.U8 [R23], R20 ;  /* 0x0000001417007388 */ /* 0x0011d80000000000 */
[----:B------:R-:W-:Y:S05]  /*0e50*/  @!P0 BRA `(.L_x_23) ;  /* 0xfffffffc00dc8947 */ /* 0x000fea000383ffff */
.L_x_22:
[----:B------:R-:W-:Y:S05]  /*0e60*/  BSYNC.RECONVERGENT B0 ;  /* 0x0000000000007941 */ /* 0x000fea0003800200 */
.L_x_21:
[----:B------:R-:W-:Y:S01]  /*0e70*/  IMAD.U32 R19, RZ, RZ, UR5 ;  /* 0x00000005ff137e24 */ /* 0x000fe2000f8e00ff */
[----:B------:R-:W-:Y:S01]  /*0e80*/  ISETP.LT.U32.AND P0, PT, R15, UR11, PT ;  /* 0x0000000b0f007c0c */ /* 0x000fe2000bf01070 */
[----:B------:R-:W-:Y:S03]  /*0e90*/  BSSY.RECONVERGENT B0, `(.L_x_24) ;  /* 0x0000019000007945 */ /* 0x000fe60003800200 */
[----:B------:R-:W-:-:S13]  /*0ea0*/  ISETP.GT.U32.AND.EX P0, PT, R19, R18, PT, P0 ;  /* 0x000000121300720c */ /* 0x000fda0003f04100 */
[----:B------:R-:W-:Y:S05]  /*0eb0*/  @!P0 BRA `(.L_x_25) ;  /* 0x0000000000588947 */ /* 0x000fea0003800000 */
[----:B------:R-:W-:Y:S01]  /*0ec0*/  IADD3 R19, P0, PT, -R15, UR11, RZ ;  /* 0x0000000b0f137c10 */ /* 0x000fe2000ff1e1ff */
[----:B------:R-:W-:-:S03]  /*0ed0*/  IMAD R24, R13, 0x4, R14 ;  /* 0x000000040d187824 */ /* 0x000fc600078e020e */
[----:B0-----:R-:W-:Y:S01]  /*0ee0*/  IADD3.X R20, PT, PT, ~R18, UR5, RZ, P0, !PT ;  /* 0x0000000512147c10 */ /* 0x001fe200087fe5ff */
[----:B------:R-:W-:Y:S02]  /*0ef0*/  IMAD.SHL.U32 R18, R19, 0x4, RZ ;  /* 0x0000000413127824 */ /* 0x000fe400078e00ff */
[----:B------:R-:W-:Y:S01]  /*0f00*/  IMAD R24, R15, 0x4, R24 ;  /* 0x000000040f187824 */ /* 0x000fe200078e0218 */
[----:B------:R-:W-:Y:S01]  /*0f10*/  SHF.L.U64.HI R21, R19, 0x2, R20 ;  /* 0x0000000213157819 */ /* 0x000fe20000010214 */
[----:B------:R-:W-:Y:S01]  /*0f20*/  VIADD R19, R15, UR11 ;  /* 0x0000000b0f137c36 */ /* 0x000fe20008000000 */
[----:B------:R-:W-:-:S03]  /*0f30*/  ISETP.NE.U32.AND P0, PT, R18, RZ, PT ;  /* 0x000000ff1200720c */ /* 0x000fc60003f05070 */
[----:B------:R-:W-:Y:S01]  /*0f40*/  IMAD R22, R19, 0x4, R12 ;  /* 0x0000000413167824 */ /* 0x000fe200078e020c */
[----:B------:R-:W-:-:S13]  /*0f50*/  ISETP.NE.AND.EX P0, PT, R21, RZ, PT, P0 ;  /* 0x000000ff1500720c */ /* 0x000fda0003f05300 */
[----:B------:R-:W-:Y:S05]  /*0f60*/  @!P0 BRA `(.L_x_25) ;  /* 0x00000000002c8947 */ /* 0x000fea0003800000 */
[----:B------:R-:W-:Y:S02]  /*0f70*/  IMAD.MOV.U32 R19, RZ, RZ, RZ ;  /* 0x000000ffff137224 */ /* 0x000fe400078e00ff */
[----:B------:R-:W-:-:S07]  /*0f80*/  IMAD.MOV.U32 R20, RZ, RZ, RZ ;  /* 0x000000ffff147224 */ /* 0x000fce00078e00ff */
.L_x_26:
[--C-:B-1----:R-:W-:Y:S02]  /*0f90*/  IMAD.IADD R12, R24, 0x1, R19.reuse ;  /* 0x00000001180c7824 */ /* 0x102fe400078e0213 */
        /* <DEDUP_REMOVED lines=8> */
.L_x_25:
[----:B------:R-:W-:Y:S05]  /*1020*/  BSYNC.RECONVERGENT B0 ;  /* 0x0000000000007941 */ /* 0x000fea0003800200 */
.L_x_24:
[----:B------:R-:W-:Y:S02]  /*1030*/  ULOP3.LUT UR6, URZ, UR11, URZ, 0x33, !UPT ;  /* 0x0000000bff067292 */ /* 0x000fe4000f8e33ff */
[----:B-1----:R-:W-:Y:S01]  /*1040*/  IADD3 R15, P0, PT, R13, UR11, RZ ;  /* 0x0000000b0d0f7c10 */ /* 0x002fe2000ff1e0ff */
[----:B------:R-:W-:-:S03]  /*1050*/  ULOP3.LUT UR7, URZ, UR5, URZ, 0x33, !UPT ;  /* 0x00000005ff077292 */ /* 0x000fc6000f8e33ff */
[----:B------:R-:W-:Y:S02]  /*1060*/  IADD3.X R17, PT, PT, R17, UR5, RZ, P0, !PT ;  /* 0x0000000511117c10 */ /* 0x000fe400087fe4ff */
[----:B------:R-:W-:-:S04]  /*1070*/  IADD3 R12, P1, PT, R9, UR6, RZ ;  /* 0x00000006090c7c10 */ /* 0x000fc8000ff3e0ff */
[----:B------:R-:W-:Y:S02]  /*1080*/  ISETP.GT.U32.AND P0, PT, R15, R12, PT ;  /* 0x0000000c0f00720c */ /* 0x000fe40003f04070 */
[----:B------:R-:W-:-:S04]  /*1090*/  IADD3.X R12, PT, PT, R16, UR7, RZ, P1, !PT ;  /* 0x00000007100c7c10 */ /* 0x000fc80008ffe4ff */
[----:B------:R-:W-:-:S13]  /*10a0*/  ISETP.GT.U32.AND.EX P0, PT, R17, R12, PT, P0 ;  /* 0x0000000c1100720c */ /* 0x000fda0003f04100 */
[----:B------:R-:W-:Y:S05]  /*10b0*/  @!P0 BRA `(.L_x_27) ;  /* 0xfffffff800808947 */ /* 0x000fea000383ffff */
.L_x_18:
[----:B------:R-:W1:Y:S01]  /*10c0*/  S2UR UR7, SR_CgaCtaId ;  /* 0x00000000000779c3 */ /* 0x000e620000008800 */
[----:B------:R-:W-:Y:S02]  /*10d0*/  USHF.L.U64.HI UR5, UR11, 0x1, UR5 ;  /* 0x000000010b057899 */ /* 0x000fe40008010205 */
[----:B------:R-:W-:Y:S01]  /*10e0*/  USHF.L.U32 UR11, UR11, 0x1, URZ ;  /* 0x000000010b0b7899 */ /* 0x000fe200080006ff */
[----:B------:R-:W-:Y:S01]  /*10f0*/  UMOV UR6, 0x400 ;  /* 0x0000040000067882 */ /* 0x000fe20000000000 */
[----:B------:R-:W-:Y:S02]  /*1100*/  UIADD3 UR4, UPT, UPT, UR4, 0x1, URZ ;  /* 0x0000000104047890 */ /* 0x000fe4000fffe0ff */
[----:B------:R-:W-:Y:S01]  /*1110*/  IMAD.U32 R13, RZ, RZ, UR5 ;  /* 0x00000005ff0d7e24 */ /* 0x000fe2000f8e00ff */
[----:B------:R-:W-:Y:S01]  /*1120*/  UIADD3 UR9, UPT, UPT, UR6, 0x4000, URZ ;  /* 0x0000400006097890 */ /* 0x000fe2000fffe0ff */
[----:B------:R-:W-:-:S04]  /*1130*/  ISETP.LT.U32.AND P0, PT, R25, UR11, PT ;  /* 0x0000000b19007c0c */ /* 0x000fc8000bf01070 */
[----:B------:R-:W-:Y:S01]  /*1140*/  ISETP.GT.U32.AND.EX P0, PT, R13, R10, PT, P0 ;  /* 0x0000000a0d00720c */ /* 0x000fe20003f04100 */
[----:B-1----:R-:W-:Y:S02]  /*1150*/  ULEA UR10, UR7, UR6, 0x18 ;  /* 0x00000006070a7291 */ /* 0x002fe4000f8ec0ff */
[----:B------:R-:W-:-:S04]  /*1160*/  ULEA UR9, UR7, UR9, 0x18 ;  /* 0x0000000907097291 */ /* 0x000fc8000f8ec0ff */
[----:B0-----:R-:W-:-:S04]  /*1170*/  LEA R12, R2, UR10, 0x2 ;  /* 0x0000000a020c7c11 */ /* 0x001fc8000f8e10ff */
[-C--:B------:R-:W-:Y:S02]  /*1180*/  ISETP.NE.AND P2, PT, R11, R12.reuse, PT ;  /* 0x0000000c0b00720c */ /* 0x080fe40003f45270 */
[----:B------:R-:W-:Y:S02]  /*1190*/  ISETP.NE.AND P1, PT, R14, R12, PT ;  /* 0x0000000c0e00720c */ /* 0x000fe40003f25270 */
[----:B------:R-:W-:-:S04]  /*11a0*/  LEA R11, R2, UR9, 0x2 ;  /* 0x00000009020b7c11 */ /* 0x000fc8000f8e10ff */
[CC--:B------:R-:W-:Y:S02]  /*11b0*/  SEL R14, R11.reuse, R12.reuse, !P1 ;  /* 0x0000000c0b0e7207 */ /* 0x0c0fe40004800000 */
[----:B------:R-:W-:Y:S01]  /*11c0*/  SEL R11, R11, R12, !P2 ;  /* 0x0000000c0b0b7207 */ /* 0x000fe20005000000 */
[----:B------:R-:W-:Y:S06]  /*11d0*/  @!P0 BRA `(.L_x_28) ;  /* 0xfffffff800208947 */ /* 0x000fec000383ffff */
[----:B------:R-:W-:-:S04]  /*11e0*/  ULOP3.LUT UR4, UR8, 0x1, URZ, 0xc0, !UPT ;  /* 0x0000000108047892 */ /* 0x000fc8000f8ec0ff */
[----:B------:R-:W-:-:S11]  /*11f0*/  UISETP.NE.U32.AND UP0, UPT, UR4, 0x1, UPT ;  /* 0x000000010400788c */ /* 0x000fd6000bf05070 */
.L_x_17:
[C---:B------:R-:W-:Y:S01]  /*1200*/  IMAD.SHL.U32 R13, R9.reuse, 0x2, RZ ;  /* 0x00000002090d7824 */ /* 0x040fe200078e00ff */
[----:B------:R-:W-:Y:S01]  /*1210*/  SHF.L.U64.HI R10, R9, 0x1, R16 ;  /* 0x00000001090a7819 */ /* 0x000fe20000010210 */
[----:B------:R-:W-:Y:S01]  /*1220*/  UIADD3 UR6, UPT, UPT, UR6, 0x4000, URZ ;  /* 0x0000400006067890 */ /* 0x000fe2000fffe0ff */
[----:B------:R-:W-:Y:S02]  /*1230*/  BAR.SYNC.DEFER_BLOCKING 0x0 ;  /* 0x0000000000007b1d */ /* 0x000fe40000010000 */
[----:B------:R-:W-:Y:S01]  /*1240*/  ISETP.GT.U32.AND P0, PT, R13, R4, PT ;  /* 0x000000040d00720c */ /* 0x000fe20003f04070 */
[----:B------:R-:W-:-:S03]  /*1250*/  ULEA UR6, UR7, UR6, 0x18 ;  /* 0x0000000607067291 */ /* 0x000fc6000f8ec0ff */
[----:B------:R-:W-:Y:S01]  /*1260*/  ISETP.GT.U32.AND.EX P0, PT, R10, R5, PT, P0 ;  /* 0x000000050a00720c */ /* 0x000fe20003f04100 */
[----:B------:R-:W-:-:S12]  /*1270*/  USEL UR7, UR6, UR10, UP0 ;  /* 0x0000000a06077287 */ /* 0x000fd80008000000 */
[----:B------:R-:W-:Y:S05]  /*1280*/  @P0 BRA `(.L_x_29) ;  /* 0x00000008008c0947 */ /* 0x000fea0003800000 */
[----:B0-----:R-:W0:Y:S01]  /*1290*/  S2R R21, SR_TID.X ;  /* 0x0000000000157919 */ /* 0x001e220000002100 */
[----:B------:R-:W-:Y:S01]  /*12a0*/  USEL UR4, UR10, UR6, UP0 ;  /* 0x000000060a047287 */ /* 0x000fe20008000000 */
[----:B------:R-:W-:-:S11]  /*12b0*/  UMOV UR8, 0x2 ;  /* 0x0000000200087882 */ /* 0x000fd60000000000 */
.L_x_42:
[----:B------:R-:W-:Y:S01]  /*12c0*/  UIADD3 UR5, UPT, UPT, UR8, -0x1, URZ ;  /* 0xffffffff08057890 */ /* 0x000fe2000fffe0ff */
[----:B------:R-:W-:Y:S01]  /*12d0*/  BSSY.RECONVERGENT B0, `(.L_x_30) ;  /* 0x000008f000007945 */ /* 0x000fe20003800200 */
[----:B-1----:R-:W-:Y:S02]  /*12e0*/  IMAD.MOV.U32 R11, RZ, RZ, R9 ;  /* 0x000000ffff0b7224 */ /* 0x002fe400078e0009 */
[----:B------:R-:W-:Y:S02]  /*12f0*/  IMAD.MOV.U32 R9, RZ, RZ, R13 ;  /* 0x000000ffff097224 */ /* 0x000fe400078e000d */
[----:B0-----:R-:W-:-:S13]  /*1300*/  LOP3.LUT P0, RZ, R21, UR5, RZ, 0xc0, !PT ;  /* 0x0000000515ff7c12 */ /* 0x001fda000f80c0ff */
[----:B------:R-:W-:Y:S05]  /*1310*/  @P0 BRA `(.L_x_31) ;  /* 0x0000000800280947 */ /* 0x000fea0003800000 */
[C---:B------:R-:W-:Y:S01]  /*1320*/  ISETP.NE.AND.EX P0, PT, R11.reuse, RZ, PT, !PT ;  /* 0x000000ff0b00720c */ /* 0x040fe20003f053f0 */
[----:B------:R-:W-:Y:S01]  /*1330*/  IMAD.IADD R18, R11, 0x1, R2 ;  /* 0x000000010b127824 */ /* 0x000fe200078e0202 */
[----:B------:R-:W-:Y:S01]  /*1340*/  PLOP3.LUT P1, PT, PT, PT, PT, 0x8, 0x80 ;  /* 0x000000000080781c */ /* 0x000fe20003f2e170 */
[----:B------:R-:W-:Y:S01]  /*1350*/  IMAD.MOV.U32 R14, RZ, RZ, RZ ;  /* 0x000000ffff0e7224 */ /* 0x000fe200078e00ff */
[----:B------:R-:W-:Y:S01]  /*1360*/  PLOP3.LUT P2, PT, PT, PT, PT, 0x8, 0x80 ;  /* 0x000000000080781c */ /* 0x000fe20003f4e170 */
[----:B------:R-:W-:Y:S01]  /*1370*/  IMAD.MOV.U32 R16, RZ, RZ, RZ ;  /* 0x000000ffff107224 */ /* 0x000fe200078e00ff */
[----:B------:R-:W-:Y:S02]  /*1380*/  LEA R19, R2, UR7, 0x2 ;  /* 0x0000000702137c11 */ /* 0x000fe4000f8e10ff */
[----:B------:R-:W-:Y:S02]  /*1390*/  CS2R R12, SRZ ;  /* 0x00000000000c7805 */ /* 0x000fe4000001ff00 */
[----:B------:R-:W-:-:S02]  /*13a0*/  SHF.R.S32.HI R17, RZ, 0x1f, R11 ;  /* 0x0000001fff117819 */ /* 0x000fc4000001140b */
[----:B------:R-:W-:Y:S02]  /*13b0*/  LEA R15, R2, UR4, 0x2 ;  /* 0x00000004020f7c11 */ /* 0x000fe4000f8e10ff */
[----:B------:R-:W-:Y:S01]  /*13c0*/  LEA R23, R18, UR7, 0x2 ;  /* 0x0000000712177c11 */ /* 0x000fe2000f8e10ff */
[----:B------:R-:W-:Y:S06]  /*13d0*/  @!P0 BRA `(.L_x_32) ;  /* 0x0000000000748947 */ /* 0x000fec0003800000 */
[----:B------:R-:W-:Y:S01]  /*13e0*/  BSSY.RECONVERGENT B1, `(.L_x_32) ;  /* 0x000001c000017945 */ /* 0x000fe20003800200 */
[----:B------:R-:W-:Y:S01]  /*13f0*/  CS2R R12, SRZ ;  /* 0x00000000000c7805 */ /* 0x000fe2000001ff00 */
[----:B------:R-:W-:Y:S02]  /*1400*/  IMAD.MOV.U32 R14, RZ, RZ, RZ ;  /* 0x000000ffff0e7224 */ /* 0x000fe400078e00ff */
[----:B------:R-:W-:-:S07]  /*1410*/  IMAD.MOV.U32 R16, RZ, RZ, RZ ;  /* 0x000000ffff107224 */ /* 0x000fce00078e00ff */
.L_x_33:
[----:B------:R-:W-:Y:S02]  /*1420*/  IMAD R20, R12, 0x4, R23 ;  /* 0x000000040c147824 */ /* 0x000fe400078e0217 */
[----:B------:R-:W-:-:S04]  /*1430*/  IMAD R18, R14, 0x4, R19 ;  /* 0x000000040e127824 */ /* 0x000fc800078e0213 */
[----:B------:R-:W-:Y:S04]  /*1440*/  LDS R20, [R20] ;  /* 0x0000000014147984 */ /* 0x000fe80000000800 */
[----:B------:R-:W0:Y:S02]  /*1450*/  LDS R25, [R18] ;  /* 0x0000000012197984 */ /* 0x000e240000000800 */
[----:B0-----:R-:W-:-:S13]  /*1460*/  ISETP.GE.AND P0, PT, R25, R20, PT ;  /* 0x000000141900720c */ /* 0x001fda0003f06270 */
[----:B------:R-:W-:Y:S01]  /*1470*/  @!P0 IMAD.IADD R22, R12, 0x1, R14 ;  /* 0x000000010c168824 */ /* 0x000fe200078e020e */
[----:B------:R-:W-:-:S03]  /*1480*/  @!P0 IADD3 R14, P1, PT, R14, 0x1, RZ ;  /* 0x000000010e0e8810 */ /* 0x000fc60007f3e0ff */
[--C-:B------:R-:W-:Y:S02]  /*1490*/  @!P0 IMAD R22, R22, 0x4, R15.reuse ;  /* 0x0000000416168824 */ /* 0x100fe400078e020f */
[C---:B------:R-:W-:Y:S01]  /*14a0*/  @P0 IMAD.IADD R24, R12.reuse, 0x1, R14 ;  /* 0x000000010c180824 */ /* 0x040fe200078e020e */
[----:B------:R-:W-:Y:S01]  /*14b0*/  @P0 IADD3 R12, P2, PT, R12, 0x1, RZ ;  /* 0x000000010c0c0810 */ /* 0x000fe20007f5e0ff */
[----:B------:R-:W-:Y:S01]  /*14c0*/  @!P0 IMAD.X R16, RZ, RZ, R16, P1 ;  /* 0x000000ffff108224 */ /* 0x000fe200008e0610 */
[----:B------:R0:W-:Y:S01]  /*14d0*/  @!P0 STS [R22], R25 ;  /* 0x0000001916008388 */ /* 0x0001e20000000800 */
[----:B------:R-:W-:Y:S01]  /*14e0*/  @P0 IMAD R27, R24, 0x4, R15 ;  /* 0x00000004181b0824 */ /* 0x000fe200078e020f */
[CC--:B------:R-:W-:Y:S01]  /*14f0*/  ISETP.GE.U32.AND P1, PT, R14.reuse, R11.reuse, PT ;  /* 0x0000000b0e00720c */ /* 0x0c0fe20003f26070 */
[----:B------:R-:W-:Y:S01]  /*1500*/  @P0 IMAD.X R13, RZ, RZ, R13, P2 ;  /* 0x000000ffff0d0224 */ /* 0x000fe200010e060d */
[-C--:B------:R-:W-:Y:S02]  /*1510*/  ISETP.LT.U32.AND P2, PT, R14, R11.reuse, PT ;  /* 0x0000000b0e00720c */ /* 0x080fe40003f41070 */
[----:B------:R0:W-:Y:S01]  /*1520*/  @P0 STS [R27], R20 ;  /* 0x000000141b000388 */ /* 0x0001e20000000800 */
[----:B------:R-:W-:-:S02]  /*1530*/  ISETP.GE.U32.AND P0, PT, R12, R11, PT ;  /* 0x0000000b0c00720c */ /* 0x000fc40003f06070 */
[CC--:B------:R-:W-:Y:S02]  /*1540*/  ISETP.LT.U32.AND.EX P3, PT, R16.reuse, R17.reuse, PT, P2 ;  /* 0x000000111000720c */ /* 0x0c0fe40003f61120 */
[-C--:B------:R-:W-:Y:S02]  /*1550*/  ISETP.GE.U32.AND.EX P0, PT, R13, R17.reuse, PT, P0 ;  /* 0x000000110d00720c */ /* 0x080fe40003f06100 */
[----:B------:R-:W-:Y:S02]  /*1560*/  ISETP.GE.U32.AND.EX P1, PT, R16, R17, PT, P1 ;  /* 0x000000111000720c */ /* 0x000fe40003f26110 */
[----:B------:R-:W-:Y:S02]  /*1570*/  PLOP3.LUT P2, PT, P0, PT, PT, 0x8, 0x80 ;  /* 0x000000000080781c */ /* 0x000fe4000074e170 */
[----:B------:R-:W-:-:S07]  /*1580*/  PLOP3.LUT P1, PT, P1, PT, PT, 0x8, 0x80 ;  /* 0x000000000080781c */ /* 0x000fce0000f2e170 */
[----:B0-----:R-:W-:Y:S06]  /*1590*/  @!P0 BRA P3, `(.L_x_33) ;  /* 0xfffffffc00a08947 */ /* 0x001fec000183ffff */
[----:B------:R-:W-:Y:S05]  /*15a0*/  BSYNC.RECONVERGENT B1 ;  /* 0x0000000000017941 */ /* 0x000fea0003800200 */
.L_x_32:
[----:B------:R-:W-:Y:S04]  /*15b0*/  BSSY.RECONVERGENT B1, `(.L_x_34) ;  /* 0x0000046000017945 */ /* 0x000fe80003800200 */
[----:B------:R-:W-:Y:S05]  /*15c0*/  @!P1 BRA `(.L_x_35) ;  /* 0x0000000400109947 */ /* 0x000fea0003800000 */
[----:B------:R-:W-:-:S05]  /*15d0*/  IADD3 R18, P0, PT, R11, -R14, RZ ;  /* 0x8000000e0b127210 */ /* 0x000fca0007f1e0ff */
[----:B------:R-:W-:Y:S02]  /*15e0*/  IMAD.X R17, R17, 0x1, ~R16, P0 ;  /* 0x0000000111117824 */ /* 0x000fe400000e0e10 */
[----:B------:R-:W-:-:S03]  /*15f0*/  IMAD.SHL.U32 R16, R18, 0x4, RZ ;  /* 0x0000000412107824 */ /* 0x000fc600078e00ff */
[----:B------:R-:W-:Y:S01]  /*1600*/  SHF.L.U64.HI R17, R18, 0x2, R17 ;  /* 0x0000000212117819 */ /* 0x000fe20000010211 */
[----:B------:R-:W-:Y:S01]  /*1610*/  IMAD R18, R14, 0x4, R19 ;  /* 0x000000040e127824 */ /* 0x000fe200078e0213 */
[----:B------:R-:W-:-:S04]  /*1620*/  ISETP.NE.U32.AND P0, PT, R16, RZ, PT ;  /* 0x000000ff1000720c */ /* 0x000fc80003f05070 */
[----:B------:R-:W-:-:S13]  /*1630*/  ISETP.NE.AND.EX P0, PT, R17, RZ, PT, P0 ;  /* 0x000000ff1100720c */ /* 0x000fda0003f05300 */
[----:B------:R-:W-:Y:S05]  /*1640*/  @!P0 BRA `(.L_x_35) ;  /* 0x0000000000f08947 */ /* 0x000fea0003800000 */
[----:B------:R-:W-:Y:S01]  /*1650*/  ISETP.GT.U32.AND P0, PT, R16, RZ, PT ;  /* 0x000000ff1000720c */ /* 0x000fe20003f04070 */
[----:B------:R-:W-:Y:S01]  /*1660*/  IMAD.MOV.U32 R19, RZ, RZ, RZ ;  /* 0x000000ffff137224 */ /* 0x000fe200078e00ff */
[----:B------:R-:W-:Y:S01]  /*1670*/  BSSY.RECONVERGENT B2, `(.L_x_36) ;  /* 0x0000023000027945 */ /* 0x000fe20003800200 */
[----:B------:R-:W-:Y:S01]  /*1680*/  IMAD.MOV.U32 R20, RZ, RZ, RZ ;  /* 0x000000ffff147224 */ /* 0x000fe200078e00ff */
[----:B------:R-:W-:Y:S01]  /*1690*/  ISETP.GT.U32.AND.EX P0, PT, R17, RZ, PT, P0 ;  /* 0x000000ff1100720c */ /* 0x000fe20003f04100 */
[----:B------:R-:W-:-:S04]  /*16a0*/  IMAD.IADD R14, R14, 0x1, R12 ;  /* 0x000000010e0e7824 */ /* 0x000fc800078e020c */
[----:B------:R-:W-:-:S08]  /*16b0*/  IMAD R15, R14, 0x4, R15 ;  /* 0x000000040e0f7824 */ /* 0x000fd000078e020f */
[----:B------:R0:W1:Y:S01]  /*16c0*/  @!P0 LDS.U8 R22, [R18] ;  /* 0x0000000012168984 */ /* 0x0000620000000000 */
[----:B------:R-:W-:-:S05]  /*16d0*/  @!P0 IMAD.MOV.U32 R19, RZ, RZ, 0x1 ;  /* 0x00000001ff138424 */ /* 0x000fca00078e00ff */
[----:B------:R-:W-:Y:S02]  /*16e0*/  IADD3 R23, P4, PT, -R19, R16, RZ ;  /* 0x0000001013177210 */ /* 0x000fe40007f9e1ff */
[----:B------:R-:W-:Y:S01]  /*16f0*/  ISETP.GT.U32.AND P3, PT, R16, R19, PT ;  /* 0x000000131000720c */ /* 0x000fe20003f64070 */
[----:B0-----:R-:W-:Y:S01]  /*1700*/  @!P0 VIADD R18, R18, 0x1 ;  /* 0x0000000112128836 */ /* 0x001fe20000000000 */
[----:B------:R-:W-:Y:S01]  /*1710*/  ISETP.LE.U32.AND P1, PT, R23, 0x3, PT ;  /* 0x000000031700780c */ /* 0x000fe20003f23070 */
[C---:B------:R-:W-:Y:S01]  /*1720*/  IMAD.X R23, R17.reuse, 0x1, ~R20, P4 ;  /* 0x0000000111177824 */ /* 0x040fe200020e0e14 */
[----:B------:R-:W-:-:S04]  /*1730*/  ISETP.GT.U32.AND.EX P3, PT, R17, R20, PT, P3 ;  /* 0x000000141100720c */ /* 0x000fc80003f64130 */
[----:B------:R-:W-:Y:S01]  /*1740*/  ISETP.LE.U32.OR.EX P1, PT, R23, RZ, !P3, P1 ;  /* 0x000000ff1700720c */ /* 0x000fe20005f23510 */
[----:B-1----:R0:W-:Y:S02]  /*1750*/  @!P0 STS.U8 [R15], R22 ;  /* 0x000000160f008388 */ /* 0x0021e40000000000 */
[----:B0-----:R-:W-:-:S10]  /*1760*/  @!P0 VIADD R15, R15, 0x1 ;  /* 0x000000010f0f8836 */ /* 0x001fd40000000000 */
[----:B------:R-:W-:Y:S05]  /*1770*/  @P1 BRA `(.L_x_37) ;  /* 0x0000000000481947 */ /* 0x000fea0003800000 */
[----:B------:R-:W-:Y:S02]  /*1780*/  IADD3 R28, P1, PT, R16, -0x3, RZ ;  /* 0xfffffffd101c7810 */ /* 0x000fe40007f3e0ff */
[----:B------:R-:W-:Y:S02]  /*1790*/  PLOP3.LUT P0, PT, PT, PT, PT, 0x8, 0x80 ;  /* 0x000000000080781c */ /* 0x000fe40003f0e170 */
[----:B------:R-:W-:-:S11]  /*17a0*/  IADD3.X R23, PT, PT, R17, -0x1, RZ, P1, !PT ;  /* 0xffffffff11177810 */ /* 0x000fd60000ffe4ff */
.L_x_38:
[----:B------:R-:W0:Y:S01]  /*17b0*/  LDS.U8 R14, [R18] ;  /* 0x00000000120e7984 */ /* 0x000e220000000000 */
[----:B------:R-:W-:-:S05]  /*17c0*/  IADD3 R19, P1, PT, R19, 0x4, RZ ;  /* 0x0000000413137810 */ /* 0x000fca0007f3e0ff */
[----:B------:R-:W-:Y:S01]  /*17d0*/  IMAD.X R20, RZ, RZ, R20, P1 ;  /* 0x000000ffff147224 */ /* 0x000fe200008e0614 */
[----:B------:R-:W-:-:S04]  /*17e0*/  ISETP.GE.U32.AND P1, PT, R19, R28, PT ;  /* 0x0000001c1300720c */ /* 0x000fc80003f26070 */
[----:B------:R-:W-:Y:S01]  /*17f0*/  ISETP.GE.U32.AND.EX P1, PT, R20, R23, PT, P1 ;  /* 0x000000171400720c */ /* 0x000fe20003f26110 */
[----:B0-----:R-:W-:Y:S04]  /*1800*/  STS.U8 [R15], R14 ;  /* 0x0000000e0f007388 */ /* 0x001fe80000000000 */
[----:B------:R-:W0:Y:S04]  /*1810*/  LDS.U8 R22, [R18+0x1] ;  /* 0x0000010012167984 */ /* 0x000e280000000000 */
[----:B0-----:R-:W-:Y:S04]  /*1820*/  STS.U8 [R15+0x1], R22 ;  /* 0x000001160f007388 */ /* 0x001fe80000000000 */
[----:B------:R-:W0:Y:S04]  /*1830*/  LDS.U8 R24, [R18+0x2] ;  /* 0x0000020012187984 */ /* 0x000e280000000000 */
[----:B0-----:R-:W-:Y:S04]  /*1840*/  STS.U8 [R15+0x2], R24 ;  /* 0x000002180f007388 */ /* 0x001fe80000000000 */
[----:B------:R0:W1:Y:S02]  /*1850*/  LDS.U8 R26, [R18+0x3] ;  /* 0x00000300121a7984 */ /* 0x0000640000000000 */
[----:B0-----:R-:W-:-:S02]  /*1860*/  VIADD R18, R18, 0x4 ;  /* 0x0000000412127836 */ /* 0x001fc40000000000 */
[----:B-1----:R0:W-:Y:S02]  /*1870*/  STS.U8 [R15+0x3], R26 ;  /* 0x0000031a0f007388 */ /* 0x0021e40000000000 */
[----:B0-----:R-:W-:Y:S01]  /*1880*/  VIADD R15, R15, 0x4 ;  /* 0x000000040f0f7836 */ /* 0x001fe20000000000 */
[----:B------:R-:W-:Y:S06]  /*1890*/  @!P1 BRA `(.L_x_38) ;  /* 0xfffffffc00c49947 */ /* 0x000fec000383ffff */
.L_x_37:
[----:B------:R-:W-:Y:S05]  /*18a0*/  BSYNC.RECONVERGENT B2 ;  /* 0x0000000000027941 */ /* 0x000fea0003800200 */
.L_x_36:
[----:B------:R-:W-:Y:S01]  /*18b0*/  IADD3 R14, P4, PT, -R19, R16, RZ ;  /* 0x00000010130e7210 */ /* 0x000fe20007f9e1ff */
[----:B------:R-:W-:Y:S01]  /*18c0*/  BSSY.RECONVERGENT B2, `(.L_x_39) ;  /* 0x0000010000027945 */ /* 0x000fe20003800200 */
[----:B------:R-:W-:Y:S02]  /*18d0*/  ISETP.GT.U32.AND P3, PT, R16, R19, PT ;  /* 0x000000131000720c */ /* 0x000fe40003f64070 */
[----:B------:R-:W-:Y:S01]  /*18e0*/  ISETP.LE.U32.AND P1, PT, R14, 0x1, PT ;  /* 0x000000010e00780c */ /* 0x000fe20003f23070 */
[C---:B------:R-:W-:Y:S01]  /*18f0*/  IMAD.X R14, R17.reuse, 0x1, ~R20, P4 ;  /* 0x00000001110e7824 */ /* 0x040fe200020e0e14 */
[----:B------:R-:W-:-:S04]  /*1900*/  ISETP.GT.U32.AND.EX P3, PT, R17, R20, PT, P3 ;  /* 0x000000141100720c */ /* 0x000fc80003f64130 */
[----:B------:R-:W-:-:S13]  /*1910*/  ISETP.LE.U32.OR.EX P1, PT, R14, RZ, !P3, P1 ;  /* 0x000000ff0e00720c */ /* 0x000fda0005f23510 */
[----:B------:R-:W-:Y:S05]  /*1920*/  @P1 BRA `(.L_x_40) ;  /* 0x0000000000241947 */ /* 0x000fea0003800000 */
[----:B------:R-:W0:Y:S01]  /*1930*/  LDS.U8 R14, [R18] ;  /* 0x00000000120e7984 */ /* 0x000e220000000000 */
[----:B------:R-:W-:Y:S02]  /*1940*/  IADD3 R19, P1, PT, R19, 0x2, RZ ;  /* 0x0000000213137810 */ /* 0x000fe40007f3e0ff */
[----:B------:R-:W-:-:S03]  /*1950*/  PLOP3.LUT P0, PT, PT, PT, PT, 0x8, 0x80 ;  /* 0x000000000080781c */ /* 0x000fc60003f0e170 */
[----:B------:R-:W-:Y:S01]  /*1960*/  IMAD.X R20, RZ, RZ, R20, P1 ;  /* 0x000000ffff147224 */ /* 0x000fe200008e0614 */
[----:B0-----:R-:W-:Y:S04]  /*1970*/  STS.U8 [R15], R14 ;  /* 0x0000000e0f007388 */ /* 0x001fe80000000000 */
[----:B------:R0:W1:Y:S02]  /*1980*/  LDS.U8 R22, [R18+0x1] ;  /* 0x0000010012167984 */ /* 0x0000640000000000 */
[----:B0-----:R-:W-:Y:S02]  /*1990*/  VIADD R18, R18, 0x2 ;  /* 0x0000000212127836 */ /* 0x001fe40000000000 */
[----:B-1----:R0:W-:Y:S02]  /*19a0*/  STS.U8 [R15+0x1], R22 ;  /* 0x000001160f007388 */ /* 0x0021e40000000000 */
[----:B0-----:R-:W-:-:S07]  /*19b0*/  VIADD R15, R15, 0x2 ;  /* 0x000000020f0f7836 */ /* 0x001fce0000000000 */
.L_x_40:
[----:B------:R-:W-:Y:S05]  /*19c0*/  BSYNC.RECONVERGENT B2 ;  /* 0x0000000000027941 */ /* 0x000fea0003800200 */
.L_x_39:
[----:B------:R-:W-:-:S04]  /*19d0*/  ISETP.LT.U32.AND P1, PT, R19, R16, PT ;  /* 0x000000101300720c */ /* 0x000fc80003f21070 */
[----:B------:R-:W-:-:S13]  /*19e0*/  ISETP.LT.U32.OR.EX P0, PT, R20, R17, P0, P1 ;  /* 0x000000111400720c */ /* 0x000fda0000701510 */
[----:B------:R-:W0:Y:S04]  /*19f0*/  @P0 LDS.U8 R18, [R18] ;  /* 0x0000000012120984 */ /* 0x000e280000000000 */
[----:B0-----:R0:W-:Y:S02]  /*1a00*/  @P0 STS.U8 [R15], R18 ;  /* 0x000000120f000388 */ /* 0x0011e40000000000 */
.L_x_35:
[----:B------:R-:W-:Y:S05]  /*1a10*/  BSYNC.RECONVERGENT B1 ;  /* 0x0000000000017941 */ /* 0x000fea0003800200 */
.L_x_34:
[----:B------:R-:W-:Y:S05]  /*1a20*/  @!P2 BRA `(.L_x_31) ;  /* 0x000000000064a947 */ /* 0x000fea0003800000 */
[----:B------:R-:W-:Y:S02]  /*1a30*/  SHF.R.S32.HI R16, RZ, 0x1f, R11 ;  /* 0x0000001fff107819 */ /* 0x000fe4000001140b */
[----:B------:R-:W-:-:S05]  /*1a40*/  IADD3 R14, P0, PT, R11, -R12, RZ ;  /* 0x8000000c0b0e7210 */ /* 0x000fca0007f1e0ff */
[----:B------:R-:W-:Y:S01]  /*1a50*/  IMAD.X R13, R16, 0x1, ~R13, P0 ;  /* 0x00000001100d7824 */ /* 0x000fe200000e0e0d */
[----:B------:R-:W-:Y:S01]  /*1a60*/  LEA R16, R2, UR4, 0x2 ;  /* 0x0000000402107c11 */ /* 0x000fe2000f8e10ff */
[----:B------:R-:W-:-:S03]  /*1a70*/  IMAD.SHL.U32 R20, R14, 0x4, RZ ;  /* 0x000000040e147824 */ /* 0x000fc600078e00ff */
[----:B0-----:R-:W-:Y:S01]  /*1a80*/  SHF.L.U64.HI R15, R14, 0x2, R13 ;  /* 0x000000020e0f7819 */ /* 0x001fe2000001020d */
[C---:B------:R-:W-:Y:S01]  /*1a90*/  IMAD.IADD R13, R11.reuse, 0x1, R2 ;  /* 0x000000010b0d7824 */ /* 0x040fe200078e0202 */
[----:B------:R-:W-:Y:S01]  /*1aa0*/  ISETP.NE.U32.AND P0, PT, R20, RZ, PT ;  /* 0x000000ff1400720c */ /* 0x000fe20003f05070 */
[----:B------:R-:W-:-:S03]  /*1ab0*/  IMAD.IADD R11, R11, 0x1, R12 ;  /* 0x000000010b0b7824 */ /* 0x000fc600078e020c */
[----:B------:R-:W-:Y:S01]  /*1ac0*/  ISETP.NE.AND.EX P0, PT, R15, RZ, PT, P0 ;  /* 0x000000ff0f00720c */ /* 0x000fe20003f05300 */
[----:B------:R-:W-:Y:S01]  /*1ad0*/  IMAD R16, R11, 0x4, R16 ;  /* 0x000000040b107824 */ /* 0x000fe200078e0210 */
[----:B------:R-:W-:-:S05]  /*1ae0*/  LEA R13, R13, UR7, 0x2 ;  /* 0x000000070d0d7c11 */ /* 0x000fca000f8e10ff */
[----:B------:R-:W-:-:S06]  /*1af0*/  IMAD R18, R12, 0x4, R13 ;  /* 0x000000040c127824 */ /* 0x000fcc00078e020d */
[----:B------:R-:W-:Y:S05]  /*1b00*/  @!P0 BRA `(.L_x_31) ;  /* 0x00000000002c8947 */ /* 0x000fea0003800000 */
[----:B------:R-:W-:Y:S02]  /*1b10*/  IMAD.MOV.U32 R13, RZ, RZ, RZ ;  /* 0x000000ffff0d7224 */ /* 0x000fe400078e00ff */
[----:B------:R-:W-:-:S07]  /*1b20*/  IMAD.MOV.U32 R14, RZ, RZ, RZ ;  /* 0x000000ffff0e7224 */ /* 0x000fce00078e00ff */
.L_x_41:
        /* <DEDUP_REMOVED lines=9> */
.L_x_31:
[----:B------:R-:W-:Y:S05]  /*1bc0*/  BSYNC.RECONVERGENT B0 ;  /* 0x0000000000007941 */ /* 0x000fea0003800200 */
.L_x_30:
[----:B------:R-:W2:Y:S01]  /*1bd0*/  S2UR UR6, SR_CgaCtaId ;  /* 0x00000000000679c3 */ /* 0x000ea20000008800 */
[C---:B------:R-:W-:Y:S01]  /*1be0*/  IMAD.SHL.U32 R13, R9.reuse, 0x2, RZ ;  /* 0x00000002090d7824 */ /* 0x040fe200078e00ff */
[----:B------:R-:W-:Y:S01]  /*1bf0*/  SHF.L.U64.HI R10, R9, 0x1, R10 ;  /* 0x00000001090a7819 */ /* 0x000fe2000001020a */
[----:B------:R-:W-:Y:S01]  /*1c00*/  UMOV UR5, 0x400 ;  /* 0x0000040000057882 */ /* 0x000fe20000000000 */
[----:B------:R-:W-:-:S04]  /*1c10*/  UISETP.NE.AND UP1, UPT, UR7, UR10, UPT ;  /* 0x0000000a0700728c */ /* 0x000fc8000bf25270 */
[----:B------:R-:W-:Y:S01]  /*1c20*/  BAR.SYNC.DEFER_BLOCKING 0x0 ;  /* 0x0000000000007b1d */ /* 0x000fe20000010000 */
[----:B------:R-:W-:Y:S01]  /*1c30*/  ISETP.GT.U32.AND P0, PT, R13, R4, PT ;  /* 0x000000040d00720c */ /* 0x000fe20003f04070 */
[----:B------:R-:W-:Y:S02]  /*1c40*/  UIADD3 UR5, UPT, UPT, UR5, 0x4000, URZ ;  /* 0x0000400005057890 */ /* 0x000fe4000fffe0ff */
[----:B------:R-:W-:Y:S01]  /*1c50*/  UISETP.NE.AND UP2, UPT, UR4, UR10, UPT ;  /* 0x0000000a0400728c */ /* 0x000fe2000bf45270 */
[----:B------:R-:W-:Y:S01]  /*1c60*/  ISETP.GT.U32.AND.EX P0, PT, R10, R5, PT, P0 ;  /* 0x000000050a00720c */ /* 0x000fe20003f04100 */
[----:B------:R-:W-:Y:S02]  /*1c70*/  USHF.L.U32 UR8, UR8, 0x1, URZ ;  /* 0x0000000108087899 */ /* 0x000fe400080006ff */
[----:B--2---:R-:W-:-:S04]  /*1c80*/  ULEA UR5, UR6, UR5, 0x18 ;  /* 0x0000000506057291 */ /* 0x004fc8000f8ec0ff */
[----:B------:R-:W-:Y:S02]  /*1c90*/  USEL UR7, UR5, UR10, !UP1 ;  /* 0x0000000a05077287 */ /* 0x000fe4000c800000 */
[----:B------:R-:W-:-:S04]  /*1ca0*/  USEL UR4, UR5, UR10, !UP2 ;  /* 0x0000000a05047287 */ /* 0x000fc8000d000000 */
[----:B------:R-:W-:Y:S08]  /*1cb0*/  @!P0 BRA `(.L_x_42) ;  /* 0xfffffff400808947 */ /* 0x000ff0000383ffff */
.L_x_29:
[----:B------:R-:W-:Y:S02]  /*1cc0*/  ISETP.NE.U32.AND P0, PT, R8, RZ, PT ;  /* 0x000000ff0800720c */ /* 0x000fe40003f05070 */
[----:B------:R-:W-:Y:S02]  /*1cd0*/  LEA R2, R2, UR7, 0x2 ;  /* 0x0000000702027c11 */ /* 0x000fe4000f8e10ff */
[----:B------:R-:W-:-:S13]  /*1ce0*/  ISETP.NE.AND.EX P0, PT, R7, RZ, PT, P0 ;  /* 0x000000ff0700720c */ /* 0x000fda0003f05300 */
[----:B------:R-:W-:Y:S05]  /*1cf0*/  @!P0 EXIT ;  /* 0x000000000000894d */ /* 0x000fea0003800000 */
[----:B------:R-:W-:Y:S01]  /*1d00*/  ISETP.GT.U32.AND P0, PT, R8, RZ, PT ;  /* 0x000000ff0800720c */ /* 0x000fe20003f04070 */
[----:B------:R-:W-:Y:S01]  /*1d10*/  UMOV UR4, URZ ;  /* 0x000000ff00047c82 */ /* 0x000fe20008000000 */
[----:B------:R-:W-:Y:S01]  /*1d20*/  UMOV UR5, URZ ;  /* 0x000000ff00057c82 */ /* 0x000fe20008000000 */
[----:B------:R-:W-:Y:S01]  /*1d30*/  IMAD.MOV.U32 R4, RZ, RZ, R2 ;  /* 0x000000ffff047224 */ /* 0x000fe200078e0002 */
[----:B------:R-:W-:Y:S02]  /*1d40*/  ISETP.GT.U32.AND.EX P1, PT, R7, RZ, PT, P0 ;  /* 0x000000ff0700720c */ /* 0x000fe40003f24100 */
[----:B------:R-:W-:-:S11]  /*1d50*/  PLOP3.LUT P0, PT, PT, PT, PT, 0x80, 0x8 ;  /* 0x000000000008781c */ /* 0x000fd60003f0f070 */
[----:B------:R-:W-:Y:S05]  /*1d60*/  @P1 BRA `(.L_x_43) ;  /* 0x0000000000201947 */ /* 0x000fea0003800000 */
[----:B------:R2:W3:Y:S01]  /*1d70*/  LDS.U8 R5, [R4] ;  /* 0x0000000004057984 */ /* 0x0004e20000000000 */
[----:B------:R-:W-:Y:S01]  /*1d80*/  IADD3 R2, P0, PT, R6, UR4, RZ ;  /* 0x0000000406027c10 */ /* 0x000fe2000ff1e0ff */
[----:B------:R-:W-:-:S03]  /*1d90*/  UMOV UR4, 0x1 ;  /* 0x0000000100047882 */ /* 0x000fc60000000000 */
[----:B------:R-:W-:Y:S01]  /*1da0*/  IADD3.X R3, PT, PT, R0, UR5, RZ, P0, !PT ;  /* 0x0000000500037c10 */ /* 0x000fe200087fe4ff */
[----:B------:R-:W-:Y:S01]  /*1db0*/  UMOV UR5, URZ ;  /* 0x000000ff00057c82 */ /* 0x000fe20008000000 */
[----:B------:R-:W-:Y:S01]  /*1dc0*/  PLOP3.LUT P0, PT, PT, PT, PT, 0x8, 0x80 ;  /* 0x000000000080781c */ /* 0x000fe20003f0e170 */
[----:B--2---:R-:W-:Y:S02]  /*1dd0*/  VIADD R4, R4, 0x1 ;  /* 0x0000000104047836 */ /* 0x004fe40000000000 */
[----:B---3--:R2:W-:Y:S10]  /*1de0*/  STG.E.U8 desc[UR12][R2.64], R5 ;  /* 0x0000000502007986 */ /* 0x0085f4000c10110c */
.L_x_43:
[C---:B--2---:R-:W-:Y:S02]  /*1df0*/  IADD3 R2, P3, PT, R8.reuse, -UR4, RZ ;  /* 0x8000000408027c10 */ /* 0x044fe4000ff7e0ff */
[----:B------:R-:W-:Y:S02]  /*1e00*/  ISETP.GT.U32.AND P1, PT, R8, UR4, PT ;  /* 0x0000000408007c0c */ /* 0x000fe4000bf24070 */
[----:B------:R-:W-:Y:S02]  /*1e10*/  ISETP.LE.U32.AND P2, PT, R2, 0x3, PT ;  /* 0x000000030200780c */ /* 0x000fe40003f43070 */
[C---:B------:R-:W-:Y:S02]  /*1e20*/  ISETP.GT.U32.AND.EX P1, PT, R7.reuse, UR5, PT, P1 ;  /* 0x0000000507007c0c */ /* 0x040fe4000bf24110 */
[----:B------:R-:W-:-:S04]  /*1e30*/  IADD3.X R2, PT, PT, R7, ~UR5, RZ, P3, !PT ;  /* 0x8000000507027c10 */ /* 0x000fc80009ffe4ff */
[----:B------:R-:W-:-:S13]  /*1e40*/  ISETP.LE.U32.OR.EX P1, PT, R2, RZ, !P1, P2 ;  /* 0x000000ff0200720c */ /* 0x000fda0004f23520 */
[----:B------:R-:W-:Y:S05]  /*1e50*/  @P1 BRA `(.L_x_44) ;  /* 0x0000000000501947 */ /* 0x000fea0003800000 */
[----:B01----:R-:W-:Y:S02]  /*1e60*/  IADD3 R12, P1, PT, R8, -0x3, RZ ;  /* 0xfffffffd080c7810 */ /* 0x003fe40007f3e0ff */
[----:B------:R-:W-:Y:S02]  /*1e70*/  PLOP3.LUT P0, PT, PT, PT, PT, 0x8, 0x80 ;  /* 0x000000000080781c */ /* 0x000fe40003f0e170 */
[----:B------:R-:W-:-:S11]  /*1e80*/  IADD3.X R10, PT, PT, R7, -0x1, RZ, P1, !PT ;  /* 0xffffffff070a7810 */ /* 0x000fd60000ffe4ff */
.L_x_45:
[----:B---3--:R-:W0:Y:S01]  /*1e90*/  LDS.U8 R5, [R4] ;  /* 0x0000000004057984 */ /* 0x008e220000000000 */
[----:B------:R-:W-:Y:S01]  /*1ea0*/  IADD3 R2, P1, PT, R6, UR4, RZ ;  /* 0x0000000406027c10 */ /* 0x000fe2000ff3e0ff */
[----:B------:R-:W-:Y:S02]  /*1eb0*/  UIADD3 UR4, UP0, UPT, UR4, 0x4, URZ ;  /* 0x0000000404047890 */ /* 0x000fe4000ff1e0ff */
[----:B------:R-:W1:Y:S01]  /*1ec0*/  LDS.U8 R9, [R4+0x1] ;  /* 0x0000010004097984 */ /* 0x000e620000000000 */
[----:B------:R-:W-:Y:S01]  /*1ed0*/  IADD3.X R3, PT, PT, R0, UR5, RZ, P1, !PT ;  /* 0x0000000500037c10 */ /* 0x000fe20008ffe4ff */
[----:B------:R-:W-:Y:S02]  /*1ee0*/  UIADD3.X UR5, UPT, UPT, URZ, UR5, URZ, UP0, !UPT ;  /* 0x00000005ff057290 */ /* 0x000fe400087fe4ff */
[----:B------:R-:W2:Y:S01]  /*1ef0*/  LDS.U8 R11, [R4+0x2] ;  /* 0x00000200040b7984 */ /* 0x000ea20000000000 */
[----:B------:R-:W-:-:S03]  /*1f00*/  ISETP.LE.U32.AND P1, PT, R12, UR4, PT ;  /* 0x000000040c007c0c */ /* 0x000fc6000bf23070 */
[----:B------:R3:W4:Y:S01]  /*1f10*/  LDS.U8 R13, [R4+0x3] ;  /* 0x00000300040d7984 */ /* 0x0007220000000000 */
[----:B------:R-:W-:-:S05]  /*1f20*/  IMAD.U32 R15, RZ, RZ, UR5 ;  /* 0x00000005ff0f7e24 */ /* 0x000fca000f8e00ff */
[----:B------:R-:W-:Y:S01]  /*1f30*/  ISETP.GE.U32.AND.EX P1, PT, R15, R10, PT, P1 ;  /* 0x0000000a0f00720c */ /* 0x000fe20003f26110 */
[----:B---3--:R-:W-:Y:S01]  /*1f40*/  VIADD R4, R4, 0x4 ;  /* 0x0000000404047836 */ /* 0x008fe20000000000 */
[----:B0-----:R3:W-:Y:S04]  /*1f50*/  STG.E.U8 desc[UR12][R2.64], R5 ;  /* 0x0000000502007986 */ /* 0x0017e8000c10110c */
[----:B-1----:R3:W-:Y:S04]  /*1f60*/  STG.E.U8 desc[UR12][R2.64+0x1], R9 ;  /* 0x0000010902007986 */ /* 0x0027e8000c10110c */
[----:B--2---:R3:W-:Y:S04]  /*1f70*/  STG.E.U8 desc[UR12][R2.64+0x2], R11 ;  /* 0x0000020b02007986 */ /* 0x0047e8000c10110c */
[----:B----4-:R3:W-:Y:S01]  /*1f80*/  STG.E.U8 desc[UR12][R2.64+0x3], R13 ;  /* 0x0000030d02007986 */ /* 0x0107e2000c10110c */
[----:B------:R-:W-:Y:S05]  /*1f90*/  @!P1 BRA `(.L_x_45) ;  /* 0xfffffffc00bc9947 */ /* 0x000fea000383ffff */
.L_x_44:
[C---:B---3--:R-:W-:Y:S02]  /*1fa0*/  IADD3 R2, P3, PT, R8.reuse, -UR4, RZ ;  /* 0x8000000408027c10 */ /* 0x048fe4000ff7e0ff */
[----:B------:R-:W-:Y:S02]  /*1fb0*/  ISETP.GT.U32.AND P2, PT, R8, UR4, PT ;  /* 0x0000000408007c0c */ /* 0x000fe4000bf44070 */
[----:B------:R-:W-:Y:S02]  /*1fc0*/  ISETP.LE.U32.AND P1, PT, R2, 0x1, PT ;  /* 0x000000010200780c */ /* 0x000fe40003f23070 */
[C---:B------:R-:W-:Y:S02]  /*1fd0*/  ISETP.GT.U32.AND.EX P2, PT, R7.reuse, UR5, PT, P2 ;  /* 0x0000000507007c0c */ /* 0x040fe4000bf44120 */
[----:B------:R-:W-:-:S04]  /*1fe0*/  IADD3.X R2, PT, PT, R7, ~UR5, RZ, P3, !PT ;  /* 0x8000000507027c10 */ /* 0x000fc80009ffe4ff */
[----:B------:R-:W-:-:S13]  /*1ff0*/  ISETP.LE.U32.OR.EX P1, PT, R2, RZ, !P2, P1 ;  /* 0x000000ff0200720c */ /* 0x000fda0005723510 */
[----:B------:R-:W-:Y:S05]  /*2000*/  @P1 BRA `(.L_x_46) ;  /* 0x0000000000281947 */ /* 0x000fea0003800000 */
[----:B------:R-:W2:Y:S01]  /*2010*/  LDS.U8 R5, [R4] ;  /* 0x0000000004057984 */ /* 0x000ea20000000000 */
[----:B------:R-:W-:Y:S01]  /*2020*/  IADD3 R2, P0, PT, R6, UR4, RZ ;  /* 0x0000000406027c10 */ /* 0x000fe2000ff1e0ff */
[----:B------:R-:W-:Y:S02]  /*2030*/  UIADD3 UR4, UP0, UPT, UR4, 0x2, URZ ;  /* 0x0000000204047890 */ /* 0x000fe4000ff1e0ff */
[----:B------:R3:W4:Y:S01]  /*2040*/  LDS.U8 R9, [R4+0x1] ;  /* 0x0000010004097984 */ /* 0x0007220000000000 */
[----:B------:R-:W-:Y:S01]  /*2050*/  IADD3.X R3, PT, PT, R0, UR5, RZ, P0, !PT ;  /* 0x0000000500037c10 */ /* 0x000fe200087fe4ff */
[----:B------:R-:W-:Y:S01]  /*2060*/  UIADD3.X UR5, UPT, UPT, URZ, UR5, URZ, UP0, !UPT ;  /* 0x00000005ff057290 */ /* 0x000fe200087fe4ff */
[----:B------:R-:W-:Y:S01]  /*2070*/  PLOP3.LUT P0, PT, PT, PT, PT, 0x8, 0x80 ;  /* 0x000000000080781c */ /* 0x000fe20003f0e170 */
[----:B---3--:R-:W-:Y:S02]  /*2080*/  VIADD R4, R4, 0x2 ;  /* 0x0000000204047836 */ /* 0x008fe40000000000 */
[----:B--2---:R2:W-:Y:S04]  /*2090*/  STG.E.U8 desc[UR12][R2.64], R5 ;  /* 0x0000000502007986 */ /* 0x0045e8000c10110c */
[----:B----4-:R2:W-:Y:S06]  /*20a0*/  STG.E.U8 desc[UR12][R2.64+0x1], R9 ;  /* 0x0000010902007986 */ /* 0x0105ec000c10110c */
.L_x_46:
[----:B--2---:R-:W-:Y:S01]  /*20b0*/  IMAD.U32 R2, RZ, RZ, UR5 ;  /* 0x00000005ff027e24 */ /* 0x004fe2000f8e00ff */
[----:B------:R-:W-:-:S04]  /*20c0*/  ISETP.GT.U32.AND P1, PT, R8, UR4, PT ;  /* 0x0000000408007c0c */ /* 0x000fc8000bf24070 */
[----:B------:R-:W-:-:S13]  /*20d0*/  ISETP.LT.U32.OR.EX P0, PT, R2, R7, P0, P1 ;  /* 0x000000070200720c */ /* 0x000fda0000701510 */
[----:B------:R-:W-:Y:S05]  /*20e0*/  @!P0 EXIT ;  /* 0x000000000000894d */ /* 0x000fea0003800000 */
[----:B------:R-:W2:Y:S01]  /*20f0*/  LDS.U8 R3, [R4] ;  /* 0x0000000004037984 */ /* 0x000ea20000000000 */
[----:B------:R-:W-:-:S04]  /*2100*/  IADD3 R6, P0, PT, R6, UR4, RZ ;  /* 0x0000000406067c10 */ /* 0x000fc8000ff1e0ff */
[----:B------:R-:W-:-:S05]  /*2110*/  IADD3.X R7, PT, PT, R0, UR5, RZ, P0, !PT ;  /* 0x0000000500077c10 */ /* 0x000fca00087fe4ff */
[----:B--2---:R-:W-:Y:S01]  /*2120*/  STG.E.U8 desc[UR12][R6.64], R3 ;  /* 0x0000000306007986 */ /* 0x004fe2000c10110c */
[----:B------:R-:W-:Y:S05]  /*2130*/  EXIT ;  /* 0x000000000000794d */ /* 0x000fea0003800000 */
        .weak           $__internal_0_$__cuda_sm20_div_u64
        .type           $__internal_0_$__cuda_sm20_div_u64,@function
        .size           $__internal_0_$__cuda_sm20_div_u64,(.L_x_48 - $__internal_0_$__cuda_sm20_div_u64)
$__internal_0_$__cuda_sm20_div_u64:
[----:B------:R-:W-:Y:S02]  /*2140*/  IMAD.MOV.U32 R10, RZ, RZ, R15 ;  /* 0x000000ffff0a7224 */ /* 0x000fe400078e000f */
[----:B------:R-:W-:-:S04]  /*2150*/  IMAD.U32 R11, RZ, RZ, UR4 ;  /* 0x00000004ff0b7e24 */ /* 0x000fc8000f8e00ff */
[----:B------:R-:W0:Y:S08]  /*2160*/  I2F.U64.RP R10, R10 ;  /* 0x0000000a000a7312 */ /* 0x000e300000309000 */
[----:B0-----:R-:W0:Y:S02]  /*2170*/  MUFU.RCP R6, R10 ;  /* 0x0000000a00067308 */ /* 0x001e240000001000 */
[----:B0-----:R-:W-:-:S06]  /*2180*/  VIADD R6, R6, 0x1ffffffe ;  /* 0x1ffffffe06067836 */ /* 0x001fcc0000000000 */
[----:B------:R-:W0:Y:S02]  /*2190*/  F2I.U64.TRUNC R6, R6 ;  /* 0x0000000600067311 */ /* 0x000e24000020d800 */
[----:B0-----:R-:W-:-:S04]  /*21a0*/  IMAD.WIDE.U32 R8, R6, R15, RZ ;  /* 0x0000000f06087225 */ /* 0x001fc800078e00ff */
[----:B------:R-:W-:Y:S01]  /*21b0*/  IMAD R9, R6, UR4, R9 ;  /* 0x0000000406097c24 */ /* 0x000fe2000f8e0209 */
[----:B------:R-:W-:-:S03]  /*21c0*/  IADD3 R13, P0, PT, RZ, -R8, RZ ;  /* 0x80000008ff0d7210 */ /* 0x000fc60007f1e0ff */
[----:B------:R-:W-:Y:S02]  /*21d0*/  IMAD R9, R7, R15, R9 ;  /* 0x0000000f07097224 */ /* 0x000fe400078e0209 */
[----:B------:R-:W-:-:S04]  /*21e0*/  IMAD.HI.U32 R8, R6, R13, RZ ;  /* 0x0000000d06087227 */ /* 0x000fc800078e00ff */
[----:B------:R-:W-:Y:S02]  /*21f0*/  IMAD.X R17, RZ, RZ, ~R9, P0 ;  /* 0x000000ffff117224 */ /* 0x000fe400000e0e09 */
[----:B------:R-:W-:Y:S02]  /*2200*/  IMAD.MOV.U32 R9, RZ, RZ, R6 ;  /* 0x000000ffff097224 */ /* 0x000fe400078e0006 */
[-C--:B------:R-:W-:Y:S02]  /*2210*/  IMAD R11, R7, R17.reuse, RZ ;  /* 0x00000011070b7224 */ /* 0x080fe400078e02ff */
[----:B------:R-:W-:-:S04]  /*2220*/  IMAD.WIDE.U32 R8, P0, R6, R17, R8 ;  /* 0x0000001106087225 */ /* 0x000fc80007800008 */
[----:B------:R-:W-:-:S04]  /*2230*/  IMAD.HI.U32 R17, R7, R17, RZ ;  /* 0x0000001107117227 */ /* 0x000fc800078e00ff */
[----:B------:R-:W-:-:S05]  /*2240*/  IMAD.HI.U32 R8, P1, R7, R13, R8 ;  /* 0x0000000d07087227 */ /* 0x000fca0007820008 */
[----:B------:R-:W-:Y:S01]  /*2250*/  IADD3 R9, P2, PT, R11, R8, RZ ;  /* 0x000000080b097210 */ /* 0x000fe20007f5e0ff */
[----:B------:R-:W-:-:S04]  /*2260*/  IMAD.X R8, R17, 0x1, R7, P0 ;  /* 0x0000000111087824 */ /* 0x000fc800000e0607 */
[----:B------:R-:W-:Y:S01]  /*2270*/  IMAD.WIDE.U32 R6, R9, R15, RZ ;  /* 0x0000000f09067225 */ /* 0x000fe200078e00ff */
[----:B------:R-:W-:-:S03]  /*2280*/  IADD3.X R10, PT, PT, RZ, RZ, R8, P2, P1 ;  /* 0x000000ffff0a7210 */ /* 0x000fc600017e2408 */
[----:B------:R-:W-:Y:S01]  /*2290*/  IMAD R7, R9, UR4, R7 ;  /* 0x0000000409077c24 */ /* 0x000fe2000f8e0207 */
[----:B------:R-:W-:-:S03]  /*22a0*/  IADD3 R11, P0, PT, RZ, -R6, RZ ;  /* 0x80000006ff0b7210 */ /* 0x000fc60007f1e0ff */
[----:B------:R-:W-:Y:S02]  /*22b0*/  IMAD R7, R10, R15, R7 ;  /* 0x0000000f0a077224 */ /* 0x000fe400078e0207 */
[----:B------:R-:W-:-:S04]  /*22c0*/  IMAD.HI.U32 R8, R9, R11, RZ ;  /* 0x0000000b09087227 */ /* 0x000fc800078e00ff */
[----:B------:R-:W-:-:S04]  /*22d0*/  IMAD.X R7, RZ, RZ, ~R7, P0 ;  /* 0x000000ffff077224 */ /* 0x000fc800000e0e07 */
[----:B------:R-:W-:-:S04]  /*22e0*/  IMAD.WIDE.U32 R8, P0, R9, R7, R8 ;  /* 0x0000000709087225 */ /* 0x000fc80007800008 */
[C---:B------:R-:W-:Y:S02]  /*22f0*/  IMAD R6, R10.reuse, R7, RZ ;  /* 0x000000070a067224 */ /* 0x040fe400078e02ff */
[----:B------:R-:W-:-:S04]  /*2300*/  IMAD.HI.U32 R9, P1, R10, R11, R8 ;  /* 0x0000000b0a097227 */ /* 0x000fc80007820008 */
[----:B------:R-:W-:Y:S01]  /*2310*/  IMAD.HI.U32 R7, R10, R7, RZ ;  /* 0x000000070a077227 */ /* 0x000fe200078e00ff */
[----:B------:R-:W-:-:S03]  /*2320*/  IADD3 R9, P2, PT, R6, R9, RZ ;  /* 0x0000000906097210 */ /* 0x000fc60007f5e0ff */
[----:B------:R-:W-:Y:S02]  /*2330*/  IMAD.X R10, R7, 0x1, R10, P0 ;  /* 0x00000001070a7824 */ /* 0x000fe400000e060a */
[----:B------:R-:W-:-:S03]  /*2340*/  IMAD.HI.U32 R6, R9, R3, RZ ;  /* 0x0000000309067227 */ /* 0x000fc600078e00ff */
[----:B------:R-:W-:Y:S01]  /*2350*/  IADD3.X R11, PT, PT, RZ, RZ, R10, P2, P1 ;  /* 0x000000ffff0b7210 */ /* 0x000fe200017e240a */
[----:B------:R-:W-:Y:S02]  /*2360*/  IMAD.MOV.U32 R7, RZ, RZ, RZ ;  /* 0x000000ffff077224 */ /* 0x000fe400078e00ff */
[----:B------:R-:W-:-:S04]  /*2370*/  IMAD.WIDE.U32 R6, R9, R0, R6 ;  /* 0x0000000009067225 */ /* 0x000fc800078e0006 */
[C---:B------:R-:W-:Y:S02]  /*2380*/  IMAD R9, R11.reuse, R0, RZ ;  /* 0x000000000b097224 */ /* 0x040fe400078e02ff */
[----:B------:R-:W-:-:S04]  /*2390*/  IMAD.HI.U32 R6, P0, R11, R3, R6 ;  /* 0x000000030b067227 */ /* 0x000fc80007800006 */
[----:B------:R-:W-:Y:S01]  /*23a0*/  IMAD.HI.U32 R8, R11, R0, RZ ;  /* 0x000000000b087227 */ /* 0x000fe200078e00ff */
[----:B------:R-:W-:-:S03]  /*23b0*/  IADD3 R9, P1, PT, R9, R6, RZ ;  /* 0x0000000609097210 */ /* 0x000fc60007f3e0ff */
[----:B------:R-:W-:Y:S02]  /*23c0*/  IMAD.X R8, RZ, RZ, R8, P0 ;  /* 0x000000ffff087224 */ /* 0x000fe400000e0608 */
[----:B------:R-:W-:-:S04]  /*23d0*/  IMAD.WIDE.U32 R6, R9, R15, RZ ;  /* 0x0000000f09067225 */ /* 0x000fc800078e00ff */
[----:B------:R-:W-:Y:S01]  /*23e0*/  IMAD.X R8, RZ, RZ, R8, P1 ;  /* 0x000000ffff087224 */ /* 0x000fe200008e0608 */
[----:B------:R-:W-:Y:S01]  /*23f0*/  IADD3 R10, P1, PT, -R6, R3, RZ ;  /* 0x00000003060a7210 */ /* 0x000fe20007f3e1ff */
[----:B------:R-:W-:-:S03]  /*2400*/  IMAD R7, R9, UR4, R7 ;  /* 0x0000000409077c24 */ /* 0x000fc6000f8e0207 */
[-C--:B------:R-:W-:Y:S01]  /*2410*/  ISETP.GE.U32.AND P0, PT, R10, R15.reuse, PT ;  /* 0x0000000f0a00720c */ /* 0x080fe20003f06070 */
[----:B------:R-:W-:-:S04]  /*2420*/  IMAD R7, R8, R15, R7 ;  /* 0x0000000f08077224 */ /* 0x000fc800078e0207 */
[----:B------:R-:W-:Y:S01]  /*2430*/  IMAD.X R12, R0, 0x1, ~R7, P1 ;  /* 0x00000001000c7824 */ /* 0x000fe200008e0e07 */
[----:B------:R-:W-:Y:S02]  /*2440*/  IADD3 R0, P2, PT, R9, 0x1, RZ ;  /* 0x0000000109007810 */ /* 0x000fe40007f5e0ff */
[-C--:B------:R-:W-:Y:S02]  /*2450*/  IADD3 R6, P1, PT, -R15, R10.reuse, RZ ;  /* 0x0000000a0f067210 */ /* 0x080fe40007f3e1ff */
[C---:B------:R-:W-:Y:S01]  /*2460*/  ISETP.GE.U32.AND.EX P0, PT, R12.reuse, UR4, PT, P0 ;  /* 0x000000040c007c0c */ /* 0x040fe2000bf06100 */
[----:B------:R-:W-:Y:S01]  /*2470*/  IMAD.X R3, RZ, RZ, R8, P2 ;  /* 0x000000ffff037224 */ /* 0x000fe200010e0608 */
[----:B------:R-:W-:Y:S02]  /*2480*/  IADD3.X R7, PT, PT, R12, ~UR4, RZ, P1, !PT ;  /* 0x800000040c077c10 */ /* 0x000fe40008ffe4ff */
[----:B------:R-:W-:Y:S02]  /*2490*/  SEL R0, R0, R9, P0 ;  /* 0x0000000900007207 */ /* 0x000fe40000000000 */
[----:B------:R-:W-:-:S02]  /*24a0*/  SEL R6, R6, R10, P0 ;  /* 0x0000000a06067207 */ /* 0x000fc40000000000 */
[----:B------:R-:W-:Y:S02]  /*24b0*/  SEL R3, R3, R8, P0 ;  /* 0x0000000803037207 */ /* 0x000fe40000000000 */
[----:B------:R-:W-:Y:S02]  /*24c0*/  IADD3 R9, P2, PT, R0, 0x1, RZ ;  /* 0x0000000100097810 */ /* 0x000fe40007f5e0ff */
[----:B------:R-:W-:Y:S02]  /*24d0*/  SEL R7, R7, R12, P0 ;  /* 0x0000000c07077207 */ /* 0x000fe40000000000 */
[----:B------:R-:W-:Y:S01]  /*24e0*/  ISETP.GE.U32.AND P0, PT, R6, R15, PT ;  /* 0x0000000f0600720c */ /* 0x000fe20003f06070 */
[----:B------:R-:W-:Y:S01]  /*24f0*/  IMAD.X R16, RZ, RZ, R3, P2 ;  /* 0x000000ffff107224 */ /* 0x000fe200010e0603 */
[----:B------:R-:W-:Y:S02]  /*2500*/  ISETP.NE.U32.AND P1, PT, R15, RZ, PT ;  /* 0x000000ff0f00720c */ /* 0x000fe40003f25070 */
[----:B------:R-:W-:-:S02]  /*2510*/  ISETP.GE.U32.AND.EX P0, PT, R7, UR4, PT, P0 ;  /* 0x0000000407007c0c */ /* 0x000fc4000bf06100 */
[----:B------:R-:W-:Y:S02]  /*2520*/  ISETP.NE.AND.EX P1, PT, RZ, UR4, PT, P1 ;  /* 0x00000004ff007c0c */ /* 0x000fe4000bf25310 */
[----:B------:R-:W-:Y:S01]  /*2530*/  SEL R16, R16, R3, P0 ;  /* 0x0000000310107207 */ /* 0x000fe20000000000 */
[----:B------:R-:W-:Y:S01]  /*2540*/  IMAD.MOV.U32 R3, RZ, RZ, 0x0 ;  /* 0x00000000ff037424 */ /* 0x000fe200078e00ff */
[----:B------:R-:W-:Y:S02]  /*2550*/  SEL R9, R9, R0, P0 ;  /* 0x0000000009097207 */ /* 0x000fe40000000000 */
[----:B------:R-:W-:Y:S02]  /*2560*/  SEL R16, R16, 0xffffffff, P1 ;  /* 0xffffffff10107807 */ /* 0x000fe40000800000 */
[----:B------:R-:W-:Y:S01]  /*2570*/  SEL R9, R9, 0xffffffff, P1 ;  /* 0xffffffff09097807 */ /* 0x000fe20000800000 */
[----:B------:R-:W-:Y:S06]  /*2580*/  RET.REL.NODEC R2 `(_Z20gpu_shared_mergesortPiS_m) ;  /* 0xffffffd8029c7950 */ /* 0x000fec0003c3ffff */
.L_x_47:
        /* <DEDUP_REMOVED lines=15> */
.L_x_48:


//--------------------- .nv.shared.reserved.0     --------------------------
	.section	.nv.shared.reserved.0,"aw",@nobits
	.weak		__nv_reservedSMEM_offset_0_alias
	.size		__nv_reservedSMEM_offset_0_alias, 0, 64
	.other		__nv_reservedSMEM_offset_0_alias,@"STO_CUDA_RESERVED_SHARED STV_DEFAULT"
__nv_reservedSMEM_offset_0_alias:
	.zero		0
	.zero		64


//--------------------- .nv.shared._Z20gpu_shared_mergesortPiS_m --------------------------
	.section	.nv.shared._Z20gpu_shared_mergesortPiS_m,"aw",@nobits
	.sectionflags	@""
	.align	4
.nv.shared._Z20gpu_shared_mergesortPiS_m:
	.zero		33792


//--------------------- .nv.constant0._Z13gpu_mergesortPiS_mm --------------------------
	.section	.nv.constant0._Z13gpu_mergesortPiS_mm,"a",@progbits
	.sectionflags	@""
	.align	4
.nv.constant0._Z13gpu_mergesortPiS_mm:
	.zero		928


//--------------------- .nv.constant0._Z20gpu_shared_mergesortPiS_m --------------------------
	.section	.nv.constant0._Z20gpu_shared_mergesortPiS_m,"a",@progbits
	.sectionflags	@""
	.align	4
.nv.constant0._Z20gpu_shared_mergesortPiS_m:
	.zero		920


//--------------------- SYMBOLS --------------------------

	.type		.nv.reservedSmem.offset0,@object
	.size		.nv.reservedSmem.offset0,0x4
	.type		.nv.reservedSmem.cap,@object
	.size		.nv.reservedSmem.cap,0x4
